def attn_fwd(
    Q,
    K,
    V,
    Out,
    Lse,
    sm_scale,
    stride_qz,
    stride_qh,
    stride_qm,
    stride_qk,
    stride_kz,
    stride_kh,
    stride_kn,
    stride_kk,
    stride_vz,
    stride_vh,
    stride_vn,
    stride_vk,
    stride_oz,
    stride_oh,
    stride_om,
    stride_ok,
    seqlen_q,
    seqlen_k,
    BLOCK_M: tl.constexpr,
    BLOCK_N: tl.constexpr,
    HEAD_DIM: tl.constexpr,
    CAUSAL: tl.constexpr,
):
    start_m = tl.program_id(0)
    off_hz = tl.program_id(1)
    q_off = off_hz * stride_qh
    k_off = off_hz * stride_kh
    v_off = off_hz * stride_vh
    offs_m = start_m * BLOCK_M + tl.arange(0, BLOCK_M)
    offs_d = tl.arange(0, HEAD_DIM)
    offs_n = tl.arange(0, BLOCK_N)
    q_ptrs = Q + q_off + offs_m[:, None] * stride_qm + offs_d[None, :] * stride_qk
    k_ptrs = K + k_off + offs_d[:, None] * stride_kk + offs_n[None, :] * stride_kn
    v_ptrs = V + v_off + offs_n[:, None] * stride_vn + offs_d[None, :] * stride_vk
    m_i = tl.full([BLOCK_M], float("-inf"), dtype=tl.float32)
    l_i = tl.zeros([BLOCK_M], dtype=tl.float32) + 1.0
    acc = tl.zeros([BLOCK_M, HEAD_DIM], dtype=tl.float32)
    q = tl.load(q_ptrs)
    acc, l_i, m_i = _attn_fwd_inner(
        acc,
        l_i,
        m_i,
        q,
        k_ptrs,
        v_ptrs,
        sm_scale,
        stride_kn,
        stride_vn,
        start_m,
        seqlen_k,
        BLOCK_M,
        BLOCK_N,
        HEAD_DIM,
        CAUSAL,
    )
    acc = acc / l_i[:, None]
    lse = m_i + tl.math.log2(l_i) / 1.4426950408889634
    o_ptrs = (
        Out
        + off_hz * stride_oh
        + offs_m[:, None] * stride_om
        + offs_d[None, :] * stride_ok
    )
    tl.store(o_ptrs, acc.to(Out.dtype.element_ty))
    tl.store(Lse + off_hz * seqlen_q + offs_m, lse)

# config = {"BLOCK_M": 256, "BLOCK_N": 16, "HEAD_DIM": 32, "arch": "sm_100", "causal": false, "dtype": "fp16", "num_stages": 3, "num_warps": 8}
# arch = sm_100


// ===== COMPILED SASS (sm_100a) =====

	.target	sm_100a

	.elftype	@"ET_EXEC"


//--------------------- .note.nv.tkinfo           --------------------------
	.section	.note.nv.tkinfo,"",@"SHT_NOTE"
	.sectionflags	@"SHF_NOTE_NV_TKINFO"
	.tkinfo
        /*0018*/ 	.word	0x00000081
        /*0030*/ 	.string	""
        /*0030*/ 	.string	"ptxas-blackwell"
        /*0030*/ 	.string	"Cuda compilation tools, release 12.9, V12.9.86"
        /*0030*/ 	.string	"Build cuda_12.9.r12.9/compiler.36037853_0"
        /*0030*/ 	.string	"-v  -suppress-debug-info  -lineinfo  -arch sm_100a "



//--------------------- .note.nv.cuver            --------------------------
	.section	.note.nv.cuver,"",@"SHT_NOTE"
	.sectionflags	@"SHF_NOTE_NV_CUVER"
        /*0018*/ 	.short	0x0001
        /*001a*/ 	.short	0x0064
        /*001c*/ 	.short	0x0001
        /*001e*/ 	.short	0x0000
        /*0020*/ 	.short	0x0001
        /*0022*/ 	.short	0x0000


//--------------------- .nv.info                  --------------------------
	.section	.nv.info,"",@"SHT_CUDA_INFO"
	.align	4


	//----- nvinfo : EIATTR_REGCOUNT
	.align		4
        /*0000*/ 	.byte	0x04, 0x2f
        /*0002*/ 	.short	(.L_5 - .L_4)
	.align		4
.L_4:
        /*0004*/ 	.word	index@(attn_fwd)
        /*0008*/ 	.word	0x00000078


	//----- nvinfo : EIATTR_FRAME_SIZE
	.align		4
.L_5:
        /*000c*/ 	.byte	0x04, 0x11
        /*000e*/ 	.short	(.L_7 - .L_6)
	.align		4
.L_6:
        /*0010*/ 	.word	index@($__internal_2_$__cuda_sm10x_tcgen05_guardrail_trap_unallocated_columns_being_dealloced)
        /*0014*/ 	.word	0x00000000


	//----- nvinfo : EIATTR_FRAME_SIZE
	.align		4
.L_7:
        /*0018*/ 	.byte	0x04, 0x11
        /*001a*/ 	.short	(.L_9 - .L_8)
	.align		4
.L_8:
        /*001c*/ 	.word	index@($__internal_1_$__cuda_sm10x_tcgen05_guardrail_trap_phase_invalid_during_alloc)
        /*0020*/ 	.word	0x00000000


	//----- nvinfo : EIATTR_FRAME_SIZE
	.align		4
.L_9:
        /*0024*/ 	.byte	0x04, 0x11
        /*0026*/ 	.short	(.L_11 - .L_10)
	.align		4
.L_10:
        /*0028*/ 	.word	index@($__internal_0_$__cuda_sm10x_tcgen05_guardrail_trap_col_being_dealloced_not_returned_by_alloc)
        /*002c*/ 	.word	0x00000000


	//----- nvinfo : EIATTR_FRAME_SIZE
	.align		4
.L_11:
        /*0030*/ 	.byte	0x04, 0x11
        /*0032*/ 	.short	(.L_13 - .L_12)
	.align		4
.L_12:
        /*0034*/ 	.word	index@(attn_fwd)
        /*0038*/ 	.word	0x00000000


	//----- nvinfo : EIATTR_MIN_STACK_SIZE
	.align		4
.L_13:
        /*003c*/ 	.byte	0x04, 0x12
        /*003e*/ 	.short	(.L_15 - .L_14)
	.align		4
.L_14:
        /*0040*/ 	.word	index@(attn_fwd)
        /*0044*/ 	.word	0x00000000
.L_15:


//--------------------- .nv.info.attn_fwd         --------------------------
	.section	.nv.info.attn_fwd,"",@"SHT_CUDA_INFO"
	.sectionflags	@""
	.align	4


	//----- nvinfo : EIATTR_CUDA_API_VERSION
	.align		4
        /*0000*/ 	.byte	0x04, 0x37
        /*0002*/ 	.short	(.L_17 - .L_16)
.L_16:
        /*0004*/ 	.word	0x00000081


	//----- nvinfo : EIATTR_KPARAM_INFO
	.align		4
.L_17:
        /*0008*/ 	.byte	0x04, 0x17
        /*000a*/ 	.short	(.L_19 - .L_18)
.L_18:
        /*000c*/ 	.word	0x00000000
        /*0010*/ 	.short	0x0019
        /*0012*/ 	.short	0x0080
        /*0014*/ 	.byte	0x00, 0xf4, 0x21, 0x00


	//----- nvinfo : EIATTR_KPARAM_INFO
	.align		4
.L_19:
        /*0018*/ 	.byte	0x04, 0x17
        /*001a*/ 	.short	(.L_21 - .L_20)
.L_20:
        /*001c*/ 	.word	0x00000000
        /*0020*/ 	.short	0x0018
        /*0022*/ 	.short	0x0078
        /*0024*/ 	.byte	0x00, 0xf4, 0x21, 0x00


	//----- nvinfo : EIATTR_KPARAM_INFO
	.align		4
.L_21:
        /*0028*/ 	.byte	0x04, 0x17
        /*002a*/ 	.short	(.L_23 - .L_22)
.L_22:
        /*002c*/ 	.word	0x00000000
        /*0030*/ 	.short	0x0017
        /*0032*/ 	.short	0x0070
        /*0034*/ 	.byte	0x00, 0xf0, 0x11, 0x00


	//----- nvinfo : EIATTR_KPARAM_INFO
	.align		4
.L_23:
        /*0038*/ 	.byte	0x04, 0x17
        /*003a*/ 	.short	(.L_25 - .L_24)
.L_24:
        /*003c*/ 	.word	0x00000000
        /*0040*/ 	.short	0x0016
        /*0042*/ 	.short	0x006c
        /*0044*/ 	.byte	0x00, 0xf0, 0x11, 0x00


	//----- nvinfo : EIATTR_KPARAM_INFO
	.align		4
.L_25:
        /*0048*/ 	.byte	0x04, 0x17
        /*004a*/ 	.short	(.L_27 - .L_26)
.L_26:
        /*004c*/ 	.word	0x00000000
        /*0050*/ 	.short	0x0015
        /*0052*/ 	.short	0x0068
        /*0054*/ 	.byte	0x00, 0xf0, 0x11, 0x00


	//----- nvinfo : EIATTR_KPARAM_INFO
	.align		4
.L_27:
        /*0058*/ 	.byte	0x04, 0x17
        /*005a*/ 	.short	(.L_29 - .L_28)
.L_28:
        /*005c*/ 	.word	0x00000000
        /*0060*/ 	.short	0x0014
        /*0062*/ 	.short	0x0064
        /*0064*/ 	.byte	0x00, 0xf0, 0x11, 0x00


	//----- nvinfo : EIATTR_KPARAM_INFO
	.align		4
.L_29:
        /*0068*/ 	.byte	0x04, 0x17
        /*006a*/ 	.short	(.L_31 - .L_30)
.L_30:
        /*006c*/ 	.word	0x00000000
        /*0070*/ 	.short	0x0013
        /*0072*/ 	.short	0x0060
        /*0074*/ 	.byte	0x00, 0xf0, 0x11, 0x00


	//----- nvinfo : EIATTR_KPARAM_INFO
	.align		4
.L_31:
        /*0078*/ 	.byte	0x04, 0x17
        /*007a*/ 	.short	(.L_33 - .L_32)
.L_32:
        /*007c*/ 	.word	0x00000000
        /*0080*/ 	.short	0x0012
        /*0082*/ 	.short	0x005c
        /*0084*/ 	.byte	0x00, 0xf0, 0x11, 0x00


	//----- nvinfo : EIATTR_KPARAM_INFO
	.align		4
.L_33:
        /*0088*/ 	.byte	0x04, 0x17
        /*008a*/ 	.short	(.L_35 - .L_34)
.L_34:
        /*008c*/ 	.word	0x00000000
        /*0090*/ 	.short	0x0011
        /*0092*/ 	.short	0x0058
        /*0094*/ 	.byte	0x00, 0xf0, 0x11, 0x00


	//----- nvinfo : EIATTR_KPARAM_INFO
	.align		4
.L_35:
        /*0098*/ 	.byte	0x04, 0x17
        /*009a*/ 	.short	(.L_37 - .L_36)
.L_36:
        /*009c*/ 	.word	0x00000000
        /*00a0*/ 	.short	0x0010
        /*00a2*/ 	.short	0x0054
        /*00a4*/ 	.byte	0x00, 0xf0, 0x11, 0x00


	//----- nvinfo : EIATTR_KPARAM_INFO
	.align		4
.L_37:
        /*00a8*/ 	.byte	0x04, 0x17
        /*00aa*/ 	.short	(.L_39 - .L_38)
.L_38:
        /*00ac*/ 	.word	0x00000000
        /*00b0*/ 	.short	0x000f
        /*00b2*/ 	.short	0x0050
        /*00b4*/ 	.byte	0x00, 0xf0, 0x11, 0x00


	//----- nvinfo : EIATTR_KPARAM_INFO
	.align		4
.L_39:
        /*00b8*/ 	.byte	0x04, 0x17
        /*00ba*/ 	.short	(.L_41 - .L_40)
.L_40:
        /*00bc*/ 	.word	0x00000000
        /*00c0*/ 	.short	0x000e
        /*00c2*/ 	.short	0x004c
        /*00c4*/ 	.byte	0x00, 0xf0, 0x11, 0x00


	//----- nvinfo : EIATTR_KPARAM_INFO
	.align		4
.L_41:
        /*00c8*/ 	.byte	0x04, 0x17
        /*00ca*/ 	.short	(.L_43 - .L_42)
.L_42:
        /*00cc*/ 	.word	0x00000000
        /*00d0*/ 	.short	0x000d
        /*00d2*/ 	.short	0x0048
        /*00d4*/ 	.byte	0x00, 0xf0, 0x11, 0x00


	//----- nvinfo : EIATTR_KPARAM_INFO
	.align		4
.L_43:
        /*00d8*/ 	.byte	0x04, 0x17
        /*00da*/ 	.short	(.L_45 - .L_44)
.L_44:
        /*00dc*/ 	.word	0x00000000
        /*00e0*/ 	.short	0x000c
        /*00e2*/ 	.short	0x0044
        /*00e4*/ 	.byte	0x00, 0xf0, 0x11, 0x00


	//----- nvinfo : EIATTR_KPARAM_INFO
	.align		4
.L_45:
        /*00e8*/ 	.byte	0x04, 0x17
        /*00ea*/ 	.short	(.L_47 - .L_46)
.L_46:
        /*00ec*/ 	.word	0x00000000
        /*00f0*/ 	.short	0x000b
        /*00f2*/ 	.short	0x0040
        /*00f4*/ 	.byte	0x00, 0xf0, 0x11, 0x00


	//----- nvinfo : EIATTR_KPARAM_INFO
	.align		4
.L_47:
        /*00f8*/ 	.byte	0x04, 0x17
        /*00fa*/ 	.short	(.L_49 - .L_48)
.L_48:
        /*00fc*/ 	.word	0x00000000
        /*0100*/ 	.short	0x000a
        /*0102*/ 	.short	0x003c
        /*0104*/ 	.byte	0x00, 0xf0, 0x11, 0x00


	//----- nvinfo : EIATTR_KPARAM_INFO
	.align		4
.L_49:
        /*0108*/ 	.byte	0x04, 0x17
        /*010a*/ 	.short	(.L_51 - .L_50)
.L_50:
        /*010c*/ 	.word	0x00000000
        /*0110*/ 	.short	0x0009
        /*0112*/ 	.short	0x0038
        /*0114*/ 	.byte	0x00, 0xf0, 0x11, 0x00


	//----- nvinfo : EIATTR_KPARAM_INFO
	.align		4
.L_51:
        /*0118*/ 	.byte	0x04, 0x17
        /*011a*/ 	.short	(.L_53 - .L_52)
.L_52:
        /*011c*/ 	.word	0x00000000
        /*0120*/ 	.short	0x0008
        /*0122*/ 	.short	0x0034
        /*0124*/ 	.byte	0x00, 0xf0, 0x11, 0x00


	//----- nvinfo : EIATTR_KPARAM_INFO
	.align		4
.L_53:
        /*0128*/ 	.byte	0x04, 0x17
        /*012a*/ 	.short	(.L_55 - .L_54)
.L_54:
        /*012c*/ 	.word	0x00000000
        /*0130*/ 	.short	0x0007
        /*0132*/ 	.short	0x0030
        /*0134*/ 	.byte	0x00, 0xf0, 0x11, 0x00


	//----- nvinfo : EIATTR_KPARAM_INFO
	.align		4
.L_55:
        /*0138*/ 	.byte	0x04, 0x17
        /*013a*/ 	.short	(.L_57 - .L_56)
.L_56:
        /*013c*/ 	.word	0x00000000
        /*0140*/ 	.short	0x0006
        /*0142*/ 	.short	0x002c
        /*0144*/ 	.byte	0x00, 0xf0, 0x11, 0x00


	//----- nvinfo : EIATTR_KPARAM_INFO
	.align		4
.L_57:
        /*0148*/ 	.byte	0x04, 0x17
        /*014a*/ 	.short	(.L_59 - .L_58)
.L_58:
        /*014c*/ 	.word	0x00000000
        /*0150*/ 	.short	0x0005
        /*0152*/ 	.short	0x0028
        /*0154*/ 	.byte	0x00, 0xf0, 0x11, 0x00


	//----- nvinfo : EIATTR_KPARAM_INFO
	.align		4
.L_59:
        /*0158*/ 	.byte	0x04, 0x17
        /*015a*/ 	.short	(.L_61 - .L_60)
.L_60:
        /*015c*/ 	.word	0x00000000
        /*0160*/ 	.short	0x0004
        /*0162*/ 	.short	0x0020
        /*0164*/ 	.byte	0x00, 0xf4, 0x21, 0x00


	//----- nvinfo : EIATTR_KPARAM_INFO
	.align		4
.L_61:
        /*0168*/ 	.byte	0x04, 0x17
        /*016a*/ 	.short	(.L_63 - .L_62)
.L_62:
        /*016c*/ 	.word	0x00000000
        /*0170*/ 	.short	0x0003
        /*0172*/ 	.short	0x0018
        /*0174*/ 	.byte	0x00, 0xf4, 0x21, 0x00


	//----- nvinfo : EIATTR_KPARAM_INFO
	.align		4
.L_63:
        /*0178*/ 	.byte	0x04, 0x17
        /*017a*/ 	.short	(.L_65 - .L_64)
.L_64:
        /*017c*/ 	.word	0x00000000
        /*0180*/ 	.short	0x0002
        /*0182*/ 	.short	0x0010
        /*0184*/ 	.byte	0x00, 0xf4, 0x21, 0x00


	//----- nvinfo : EIATTR_KPARAM_INFO
	.align		4
.L_65:
        /*0188*/ 	.byte	0x04, 0x17
        /*018a*/ 	.short	(.L_67 - .L_66)
.L_66:
        /*018c*/ 	.word	0x00000000
        /*0190*/ 	.short	0x0001
        /*0192*/ 	.short	0x0008
        /*0194*/ 	.byte	0x00, 0xf4, 0x21, 0x00


	//----- nvinfo : EIATTR_KPARAM_INFO
	.align		4
.L_67:
        /*0198*/ 	.byte	0x04, 0x17
        /*019a*/ 	.short	(.L_69 - .L_68)
.L_68:
        /*019c*/ 	.word	0x00000000
        /*01a0*/ 	.short	0x0000
        /*01a2*/ 	.short	0x0000
        /*01a4*/ 	.byte	0x00, 0xf4, 0x21, 0x00


	//----- nvinfo : EIATTR_AT_ENTRY_FRAGMENTS
	.align		4
.L_69:
        /*01a8*/ 	.byte	0x04, 0x4f
        /*01aa*/ 	.short	(.L_71 - .L_70)


	//   ....[0]....
.L_70:
        /*01ac*/ 	.word	0x00000004


	//----- nvinfo : EIATTR_RESERVED_SMEM_USED
	.align		4
.L_71:
        /*01b0*/ 	.byte	0x01, 0x41
	.zero		2


	//----- nvinfo : EIATTR_SPARSE_MMA_MASK
	.align		4
        /*01b4*/ 	.byte	0x03, 0x50
        /*01b6*/ 	.short	0x0000


	//----- nvinfo : EIATTR_TCGEN05_1CTA_USED
	.align		4
        /*01b8*/ 	.byte	0x01, 0x51
	.zero		2


	//----- nvinfo : EIATTR_MAXREG_COUNT
	.align		4
        /*01bc*/ 	.byte	0x03, 0x1b
        /*01be*/ 	.short	0x00ff


	//----- nvinfo : EIATTR_NUM_BARRIERS
	.align		4
        /*01c0*/ 	.byte	0x02, 0x4c
        /*01c2*/ 	.byte	0x01
	.zero		1


	//----- nvinfo : EIATTR_INT_WARP_WIDE_INSTR_OFFSETS
	.align		4
        /*01c4*/ 	.byte	0x04, 0x31
        /*01c6*/ 	.short	(.L_73 - .L_72)


	//   ....[0]....
.L_72:
        /*01c8*/ 	.word	0x00001080


	//   ....[1]....
        /*01cc*/ 	.word	0x000010a0


	//   ....[2]....
        /*01d0*/ 	.word	0x000013d0


	//   ....[3]....
        /*01d4*/ 	.word	0x000014c0


	//   ....[4]....
        /*01d8*/ 	.word	0x00002670


	//   ....[5]....
        /*01dc*/ 	.word	0x00004ac0


	//   ....[6]....
        /*01e0*/ 	.word	0x00004b10


	//----- nvinfo : EIATTR_COOP_GROUP_MASK_REGIDS
	.align		4
.L_73:
        /*01e4*/ 	.byte	0x04, 0x29
        /*01e6*/ 	.short	(.L_75 - .L_74)


	//   ....[0]....
.L_74:
        /*01e8*/ 	.word	0xffffffff


	//   ....[1]....
        /*01ec*/ 	.word	0xffffffff


	//   ....[2]....
        /*01f0*/ 	.word	0xffffffff


	//   ....[3]....
        /*01f4*/ 	.word	0xffffffff


	//----- nvinfo : EIATTR_COOP_GROUP_INSTR_OFFSETS
	.align		4
.L_75:
        /*01f8*/ 	.byte	0x04, 0x28
        /*01fa*/ 	.short	(.L_77 - .L_76)


	//   ....[0]....
.L_76:
        /*01fc*/ 	.word	0x00000050


	//   ....[1]....
        /*0200*/ 	.word	0x00000310


	//   ....[2]....
        /*0204*/ 	.word	0x00004950


	//   ....[3]....
        /*0208*/ 	.word	0x00004bc0


	//----- nvinfo : EIATTR_VRC_CTA_INIT_COUNT
	.align		4
.L_77:
        /*020c*/ 	.byte	0x02, 0x4a
        /*020e*/ 	.byte	0x80
	.zero		1


	//----- nvinfo : EIATTR_MBARRIER_INSTR_OFFSETS
	.align		4
        /*0210*/ 	.byte	0x04, 0x39
        /*0212*/ 	.short	(.L_79 - .L_78)


	//   ....[0]....
.L_78:
        /*0214*/ 	.word	0x00001340
        /*0218*/ 	.word	0x000000ff
        /*021c*/ 	.word	0x00000000
        /*0220*/ 	.short	0x0100
        /*0222*/ 	.byte	0x0e
	.zero		1


	//   ....[1]....
        /*0224*/ 	.word	0x000014b0
        /*0228*/ 	.word	0x000000ff
        /*022c*/ 	.word	0x00004c08
        /*0230*/ 	.short	0x0100
        /*0232*/ 	.byte	0x0b
	.zero		1


	//   ....[2]....
        /*0234*/ 	.word	0x00001610
        /*0238*/ 	.word	0x000000ff
        /*023c*/ 	.word	0x00004400
        /*0240*/ 	.short	0x0100
        /*0242*/ 	.byte	0x0b
	.zero		1


	//   ....[3]....
        /*0244*/ 	.word	0x00001890
        /*0248*/ 	.word	0x000000ff
        /*024c*/ 	.word	0x00004400
        /*0250*/ 	.short	0x010a
        /*0252*/ 	.byte	0x0b
	.zero		1


	//   ....[4]....
        /*0254*/ 	.word	0x00001900
        /*0258*/ 	.word	0x000000ff
        /*025c*/ 	.word	0x00004400
        /*0260*/ 	.short	0x0108
        /*0262*/ 	.byte	0x0b
	.zero		1


	//   ....[5]....
        /*0264*/ 	.word	0x00002700
        /*0268*/ 	.word	0x000000ff
        /*026c*/ 	.word	0x00004c10
        /*0270*/ 	.short	0x0100
        /*0272*/ 	.byte	0x0b
	.zero		1


	//   ....[6]....
        /*0274*/ 	.word	0x00002880
        /*0278*/ 	.word	0x000000ff
        /*027c*/ 	.word	0x00004c10
        /*0280*/ 	.short	0x010a
        /*0282*/ 	.byte	0x0b
	.zero		1


	//   ....[7]....
        /*0284*/ 	.word	0x000028f0
        /*0288*/ 	.word	0x000000ff
        /*028c*/ 	.word	0x00004c10
        /*0290*/ 	.short	0x0108
        /*0292*/ 	.byte	0x0b
	.zero		1


	//   ....[8]....
        /*0294*/ 	.word	0x00002910
        /*0298*/ 	.word	0x000000ff
        /*029c*/ 	.word	0x00000000
        /*02a0*/ 	.short	0x010a
        /*02a2*/ 	.byte	0x0e
	.zero		1


	//   ....[9]....
        /*02a4*/ 	.word	0x000035b0
        /*02a8*/ 	.word	0x000000ff
        /*02ac*/ 	.word	0x00000000
        /*02b0*/ 	.short	0x010a
        /*02b2*/ 	.byte	0x0e
	.zero		1


	//   ....[10]....
        /*02b4*/ 	.word	0x00003720
        /*02b8*/ 	.word	0x000000ff
        /*02bc*/ 	.word	0x00004c00
        /*02c0*/ 	.short	0x0108
        /*02c2*/ 	.byte	0x0b
	.zero		1


	//   ....[11]....
        /*02c4*/ 	.word	0x000037a0
        /*02c8*/ 	.word	0x000000ff
        /*02cc*/ 	.word	0x00004c08
        /*02d0*/ 	.short	0x0108
        /*02d2*/ 	.byte	0x0b
	.zero		1


	//   ....[12]....
        /*02d4*/ 	.word	0x00004be0
        /*02d8*/ 	.word	0x000000ff
        /*02dc*/ 	.word	0x00004400
        /*02e0*/ 	.short	0x010a
        /*02e2*/ 	.byte	0x0b
	.zero		1


	//   ....[13]....
        /*02e4*/ 	.word	0x00004c10
        /*02e8*/ 	.word	0x000000ff
        /*02ec*/ 	.word	0x00004c10
        /*02f0*/ 	.short	0x010a
        /*02f2*/ 	.byte	0x0b
	.zero		1


	//   ....[14]....
        /*02f4*/ 	.word	0x00004c40
        /*02f8*/ 	.word	0x000000ff
        /*02fc*/ 	.word	0x00000000
        /*0300*/ 	.short	0x010a
        /*0302*/ 	.byte	0x0e
	.zero		1


	//   ....[15]....
        /*0304*/ 	.word	0x00004c70
        /*0308*/ 	.word	0x000000ff
        /*030c*/ 	.word	0x00000000
        /*0310*/ 	.short	0x010a
        /*0312*/ 	.byte	0x0e
	.zero		1


	//----- nvinfo : EIATTR_NUM_MBARRIERS
	.align		4
.L_79:
        /*0314*/ 	.byte	0x03, 0x38
        /*0316*/ 	.short	0xffff


	//----- nvinfo : EIATTR_EXIT_INSTR_OFFSETS
	.align		4
        /*0318*/ 	.byte	0x04, 0x1c
        /*031a*/ 	.short	(.L_81 - .L_80)


	//   ....[0]....
.L_80:
        /*031c*/ 	.word	0x00004bd0


	//----- nvinfo : EIATTR_REQNTID
	.align		4
.L_81:
        /*0320*/ 	.byte	0x04, 0x10
        /*0322*/ 	.short	(.L_83 - .L_82)
.L_82:
        /*0324*/ 	.word	0x00000100
        /*0328*/ 	.word	0x00000001
        /*032c*/ 	.word	0x00000001


	//----- nvinfo : EIATTR_CRS_STACK_SIZE
	.align		4
.L_83:
        /*0330*/ 	.byte	0x04, 0x1e
        /*0332*/ 	.short	(.L_85 - .L_84)
.L_84:
        /*0334*/ 	.word	0x00000000


	//----- nvinfo : EIATTR_CBANK_PARAM_SIZE
	.align		4
.L_85:
        /*0338*/ 	.byte	0x03, 0x19
        /*033a*/ 	.short	0x0088


	//----- nvinfo : EIATTR_PARAM_CBANK
	.align		4
        /*033c*/ 	.byte	0x04, 0x0a
        /*033e*/ 	.short	(.L_87 - .L_86)
	.align		4
.L_86:
        /*0340*/ 	.word	index@(.nv.constant0.attn_fwd)
        /*0344*/ 	.short	0x0380
        /*0346*/ 	.short	0x0088


	//----- nvinfo : EIATTR_SW_WAR
	.align		4
.L_87:
        /*0348*/ 	.byte	0x04, 0x36
        /*034a*/ 	.short	(.L_89 - .L_88)
.L_88:
        /*034c*/ 	.word	0x00000008
.L_89:


//--------------------- .nv.compat                --------------------------
	.section	.nv.compat,"",@"SHT_CUDA_COMPAT_INFO"
	.align	4
        /*0000*/ 	.byte	0x02, 0x02, 0x02, 0x00, 0x02, 0x05, 0x05, 0x00, 0x02, 0x03, 0x00, 0x00, 0x02, 0x06, 0x01, 0x00


//--------------------- .nv.callgraph             --------------------------
	.section	.nv.callgraph,"",@"SHT_CUDA_CALLGRAPH"
	.align	4
	.sectionentsize	8
	.align		4
        /*0000*/ 	.word	0x00000000
	.align		4
        /*0004*/ 	.word	0xffffffff
	.align		4
        /*0008*/ 	.word	0x00000000
	.align		4
        /*000c*/ 	.word	0xfffffffe
	.align		4
        /*0010*/ 	.word	0x00000000
	.align		4
        /*0014*/ 	.word	0xfffffffd
	.align		4
        /*0018*/ 	.word	0x00000000
	.align		4
        /*001c*/ 	.word	0xfffffffc


//--------------------- .nv.constant4             --------------------------
	.section	.nv.constant4,"a",@progbits
	.align	8
	.align		8
.nv.constant4:
        /*0000*/ 	.dword	_$_str


//--------------------- .text.attn_fwd            --------------------------
	.section	.text.attn_fwd,"ax",@progbits
	.align	128
        .global         attn_fwd
        .type           attn_fwd,@function
        .size           attn_fwd,(.L_x_28 - attn_fwd)
        .other          attn_fwd,@"STO_CUDA_ENTRY STV_DEFAULT"
attn_fwd:
.text.attn_fwd:
[----:B------:R-:W0:Y:S01]  /*0000*/  LDC R1, c[0x0][0x37c] ;  /* 0x0000df00ff017b82 */ /* 0x000e220000000800 */
[----:B------:R-:W1:Y:S02]  /*0010*/  S2R R3, SR_TID.X ;  /* 0x0000000000037919 */ /* 0x000e640000002100 */
[----:B-1----:R-:W-:-:S13]  /*0020*/  ISETP.GE.U32.AND P0, PT, R3, 0x20, PT ;  /* 0x000000200300780c */ /* 0x002fda0003f06070 */
[----:B------:R-:W-:Y:S05]  /*0030*/  @P0 BRA `(.L_x_0) ;  /* 0x0000000000b80947 */ /* 0x000fea0003800000 */
[----:B------:R-:W1:Y:S01]  /*0040*/  S2UR UR6, SR_CgaCtaId ;  /* 0x00000000000679c3 */ /* 0x000e620000008800 */
[----:B------:R-:W-:Y:S01]  /*0050*/  NOP ;  /* 0x0000000000007918 */ /* 0x000fe20000000000 */
[----:B------:R-:W-:Y:S02]  /*0060*/  UMOV UR4, 0x40 ;  /* 0x0000004000047882 */ /* 0x000fe40000000000 */
[----:B-1----:R-:W-:-:S09]  /*0070*/  ULEA UR4, UR6, UR4, 0x18 ;  /* 0x0000000406047291 */ /* 0x002fd2000f8ec0ff */
[----:B------:R-:W1:Y:S01]  /*0080*/  LDS.U8 R0, [UR4] ;  /* 0x00000004ff007984 */ /* 0x000e620008000000 */
[----:B------:R-:W-:Y:S02]  /*0090*/  UMOV UR4, 0x400 ;  /* 0x0000040000047882 */ /* 0x000fe40000000000 */
[----:B------:R-:W-:Y:S01]  /*00a0*/  ULEA UR4, UR6, UR4, 0x18 ;  /* 0x0000000406047291 */ /* 0x000fe2000f8ec0ff */
[----:B-1----:R-:W-:-:S13]  /*00b0*/  ISETP.NE.AND P1, PT, R0, RZ, PT ;  /* 0x000000ff0000720c */ /* 0x002fda0003f25270 */
[----:B------:R-:W-:Y:S05]  /*00c0*/  @P1 BRA `(.L_x_1) ;  /* 0x00000000007c1947 */ /* 0x000fea0003800000 */
[----:B------:R-:W-:-:S13]  /*00d0*/  ELECT P1, URZ, PT ;  /* 0x0000000000ff782f */ /* 0x000fda0003820000 */
[----:B------:R-:W-:Y:S05]  /*00e0*/  @!P1 BRA `(.L_x_2) ;  /* 0x0000000000849947 */ /* 0x000fea0003800000 */
[----:B------:R-:W-:Y:S01]  /*00f0*/  UMOV UR5, 0x4 ;  /* 0x0000000400057882 */ /* 0x000fe20000000000 */
[----:B------:R-:W-:Y:S01]  /*0100*/  HFMA2 R7, -RZ, RZ, 0, 5.9604644775390625e-08 ;  /* 0x00000001ff077431 */ /* 0x000fe200000001ff */
[----:B------:R-:W-:-:S03]  /*0110*/  MOV R5, 0xf ;  /* 0x0000000f00057802 */ /* 0x000fc60000000f00 */
[----:B------:R-:W-:Y:S04]  /*0120*/  DEPBAR.LE SB1, 0x36 ;  /* 0x00009d800000791a */ /* 0x000fe80000000000 */
[----:B------:R-:W1:Y:S02]  /*0130*/  UTCATOMSWS.FIND_AND_SET.ALIGN UP0, UR5, UR5 ;  /* 0x00000005000575e3 */ /* 0x000e640008000800 */
[----:B-1----:R-:W-:-:S04]  /*0140*/  PLOP3.LUT P1, PT, PT, PT, UP0, 0x80, 0x8 ;  /* 0x000000000008781c */ /* 0x002fc80003f2f008 */
[----:B------:R-:W-:-:S04]  /*0150*/  SEL R0, RZ, 0xffffffff, !P1 ;  /* 0xffffffffff007807 */ /* 0x000fc80004800000 */
[----:B------:R-:W-:Y:S02]  /*0160*/  ISETP.NE.AND P1, PT, R0, RZ, PT ;  /* 0x000000ff0000720c */ /* 0x000fe40003f25270 */
[----:B------:R-:W-:-:S11]  /*0170*/  MOV R0, UR5 ;  /* 0x0000000500007c02 */ /* 0x000fd60008000f00 */
[----:B------:R-:W-:Y:S05]  /*0180*/  @P1 BRA `(.L_x_3) ;  /* 0x0000000000241947 */ /* 0x000fea0003800000 */
.L_x_4:
[----:B------:R-:W-:Y:S05]  /*0190*/  NANOSLEEP 0x64 ;  /* 0x000000640000795d */ /* 0x000fea0003800000 */
[----:B------:R-:W-:-:S05]  /*01a0*/  UMOV UR5, 0x4 ;  /* 0x0000000400057882 */ /* 0x000fca0000000000 */
[----:B------:R-:W-:Y:S04]  /*01b0*/  DEPBAR.LE SB1, 0x36 ;  /* 0x00009d800000791a */ /* 0x000fe80000000000 */
[----:B------:R-:W1:Y:S02]  /*01c0*/  UTCATOMSWS.FIND_AND_SET.ALIGN UP0, UR5, UR5 ;  /* 0x00000005000575e3 */ /* 0x000e640008000800 */
[----:B-1----:R-:W-:-:S04]  /*01d0*/  PLOP3.LUT P1, PT, PT, PT, UP0, 0x80, 0x8 ;  /* 0x000000000008781c */ /* 0x002fc80003f2f008 */
[----:B------:R-:W-:-:S04]  /*01e0*/  SEL R0, RZ, 0xffffffff, !P1 ;  /* 0xffffffffff007807 */ /* 0x000fc80004800000 */
[----:B------:R-:W-:Y:S02]  /*01f0*/  ISETP.NE.AND P1, PT, R0, RZ, PT ;  /* 0x000000ff0000720c */ /* 0x000fe40003f25270 */
[----:B------:R-:W-:-:S11]  /*0200*/  MOV R0, UR5 ;  /* 0x0000000500007c02 */ /* 0x000fd60008000f00 */
[----:B------:R-:W-:Y:S05]  /*0210*/  @!P1 BRA `(.L_x_4) ;  /* 0xfffffffc00dc9947 */ /* 0x000fea000383ffff */
.L_x_3:
[C---:B------:R-:W-:Y:S01]  /*0220*/  IADD3 R4, PT, PT, R0.reuse, 0x10, RZ ;  /* 0x0000001000047810 */ /* 0x040fe20007ffe0ff */
[----:B------:R-:W-:Y:S01]  /*0230*/  UMOV UR5, 0x50 ;  /* 0x0000005000057882 */ /* 0x000fe20000000000 */
[----:B------:R-:W-:Y:S01]  /*0240*/  SHF.L.U32 R2, R5, R0, RZ ;  /* 0x0000000005027219 */ /* 0x000fe200000006ff */
[----:B------:R-:W-:Y:S01]  /*0250*/  ULEA UR5, UR6, UR5, 0x18 ;  /* 0x0000000506057291 */ /* 0x000fe2000f8ec0ff */
[----:B------:R-:W-:Y:S02]  /*0260*/  SHF.L.U32 R5, R7, R4, RZ ;  /* 0x0000000407057219 */ /* 0x000fe400000006ff */
[----:B------:R-:W-:Y:S02]  /*0270*/  SHF.L.U32 R0, R0, 0x5, RZ ;  /* 0x0000000500007819 */ /* 0x000fe400000006ff */
[----:B------:R-:W-:-:S05]  /*0280*/  LOP3.LUT R2, R5, R2, RZ, 0xfc, !PT ;  /* 0x0000000205027212 */ /* 0x000fca00078efcff */
[----:B------:R1:W-:Y:S04]  /*0290*/  ATOMS.OR RZ, [UR5], R2 ;  /* 0x00000002ffff798c */ /* 0x0003e8000b000005 */
[----:B------:R1:W-:Y:S01]  /*02a0*/  STS [UR4], R0 ;  /* 0x00000000ff007988 */ /* 0x0003e20008000804 */
[----:B------:R-:W-:Y:S05]  /*02b0*/  BRA `(.L_x_2) ;  /* 0x0000000000107947 */ /* 0x000fea0003800000 */
.L_x_1:
[----:B------:R-:W-:Y:S02]  /*02c0*/  MOV R0, 0xffffffff ;  /* 0xffffffff00007802 */ /* 0x000fe40000000f00 */
[----:B------:R-:W-:-:S03]  /*02d0*/  MOV R4, 0x300 ;  /* 0x0000030000047802 */ /* 0x000fc60000000f00 */
[----:B------:R1:W-:Y:S04]  /*02e0*/  STS [UR4], R0 ;  /* 0x00000000ff007988 */ /* 0x0003e80008000804 */
[----:B01----:R-:W-:Y:S05]  /*02f0*/  CALL.REL.NOINC `($__internal_1_$__cuda_sm10x_tcgen05_guardrail_trap_phase_invalid_during_alloc) ;  /* 0x0000004800747944 */ /* 0x003fea0003c00000 */
.L_x_2:
[----:B------:R-:W-:Y:S05]  /*0300*/  WARPSYNC.ALL ;  /* 0x0000000000007948 */ /* 0x000fea0003800000 */
[----:B------:R-:W-:Y:S01]  /*0310*/  NOP ;  /* 0x0000000000007918 */ /* 0x000fe20000000000 */
.L_x_0:
[----:B------:R-:W2:Y:S01]  /*0320*/  S2R R5, SR_CTAID.X ;  /* 0x0000000000057919 */ /* 0x000ea20000002500 */
[----:B------:R-:W3:Y:S01]  /*0330*/  S2UR UR10, SR_CTAID.Y ;  /* 0x00000000000a79c3 */ /* 0x000ee20000002600 */
[----:B------:R-:W3:Y:S01]  /*0340*/  LDCU.64 UR4, c[0x0][0x3b0] ;  /* 0x00007600ff0477ac */ /* 0x000ee20008000a00 */
[----:B-1----:R-:W-:Y:S01]  /*0350*/  LOP3.LUT R2, R3, 0xff, RZ, 0xc0, !PT ;  /* 0x000000ff03027812 */ /* 0x002fe200078ec0ff */
[----:B------:R-:W-:Y:S01]  /*0360*/  UMOV UR11, 0x400 ;  /* 0x00000400000b7882 */ /* 0x000fe20000000000 */
[----:B------:R-:W1:Y:S04]  /*0370*/  LDCU.64 UR34, c[0x0][0x358] ;  /* 0x00006b00ff2277ac */ /* 0x000e680008000a00 */
[----:B------:R-:W4:Y:S08]  /*0380*/  S2UR UR6, SR_CgaCtaId ;  /* 0x00000000000679c3 */ /* 0x000f300000008800 */
[----:B------:R-:W0:Y:S08]  /*0390*/  LDC R71, c[0x0][0x3b8] ;  /* 0x0000ee00ff477b82 */ /* 0x000e300000000800 */
[----:B------:R-:W1:Y:S01]  /*03a0*/  LDC.64 R6, c[0x0][0x380] ;  /* 0x0000e000ff067b82 */ /* 0x000e620000000a00 */
[----:B---3--:R-:W-:-:S04]  /*03b0*/  UIMAD UR4, UR10, UR4, URZ ;  /* 0x000000040a0472a4 */ /* 0x008fc8000f8e02ff */
[----:B------:R-:W-:Y:S01]  /*03c0*/  USHF.L.U32 UR7, UR4, 0x1, URZ ;  /* 0x0000000104077899 */ /* 0x000fe200080006ff */
[----:B--2---:R-:W-:Y:S01]  /*03d0*/  LEA R0, R5, R2, 0x8 ;  /* 0x0000000205007211 */ /* 0x004fe200078e40ff */
[----:B----4-:R-:W-:Y:S01]  /*03e0*/  ULEA UR11, UR6, UR11, 0x18 ;  /* 0x0000000b060b7291 */ /* 0x010fe2000f8ec0ff */
[----:B------:R-:W-:Y:S03]  /*03f0*/  BAR.SYNC.DEFER_BLOCKING 0x0 ;  /* 0x0000000000007b1d */ /* 0x000fe60000010000 */
[----:B------:R-:W-:Y:S01]  /*0400*/  IMAD R4, R0, UR5, RZ ;  /* 0x0000000500047c24 */ /* 0x000fe2000f8e02ff */
[----:B------:R-:W-:Y:S01]  /*0410*/  UIMAD.WIDE UR4, UR4, 0x2, URZ ;  /* 0x00000002040478a5 */ /* 0x000fe2000f8e02ff */
[----:B0-----:R-:W-:-:S03]  /*0420*/  IMAD R11, R71, 0x6, RZ ;  /* 0x00000006470b7824 */ /* 0x001fc600078e02ff */
[C---:B------:R-:W-:Y:S01]  /*0430*/  SHF.L.U32 R17, R4.reuse, 0x1, RZ ;  /* 0x0000000104117819 */ /* 0x040fe200000006ff */
[----:B------:R-:W-:Y:S01]  /*0440*/  IMAD.HI R4, R4, 0x2, RZ ;  /* 0x0000000204047827 */ /* 0x000fe200078e02ff */
[----:B------:R-:W-:-:S03]  /*0450*/  LEA R5, R71, R71, 0x1 ;  /* 0x0000004747057211 */ /* 0x000fc600078e08ff */
[----:B------:R-:W-:Y:S01]  /*0460*/  IMAD R21, R71, 0xc, RZ ;  /* 0x0000000c47157824 */ /* 0x000fe200078e02ff */
[----:B-1----:R-:W-:Y:S01]  /*0470*/  IADD3 R16, P1, P2, R17, UR7, R6 ;  /* 0x0000000711107c10 */ /* 0x002fe2000fa3e006 */
[C---:B------:R-:W-:Y:S02]  /*0480*/  IMAD R19, R71.reuse, 0x24, RZ ;  /* 0x0000002447137824 */ /* 0x040fe400078e02ff */
[C---:B------:R-:W-:Y:S01]  /*0490*/  IMAD R27, R71.reuse, 0x18, RZ ;  /* 0x00000018471b7824 */ /* 0x040fe200078e02ff */
[----:B------:R-:W-:Y:S01]  /*04a0*/  IADD3.X R17, PT, PT, R4, UR5, R7, P1, P2 ;  /* 0x0000000504117c10 */ /* 0x000fe20008fe4407 */
[----:B------:R-:W-:Y:S01]  /*04b0*/  IMAD R13, R71, 0x22, RZ ;  /* 0x00000022470d7824 */ /* 0x000fe200078e02ff */
[-C--:B------:R-:W-:Y:S01]  /*04c0*/  IADD3 R18, P6, PT, R11, R16.reuse, RZ ;  /* 0x000000100b127210 */ /* 0x080fe20007fde0ff */
[----:B------:R-:W-:Y:S01]  /*04d0*/  IMAD R37, R71, 0xa, RZ ;  /* 0x0000000a47257824 */ /* 0x000fe200078e02ff */
[-C--:B------:R-:W-:Y:S01]  /*04e0*/  IADD3 R8, P2, PT, R19, R16.reuse, RZ ;  /* 0x0000001013087210 */ /* 0x080fe20007f5e0ff */
[----:B------:R-:W0:Y:S01]  /*04f0*/  LDS R68, [UR11] ;  /* 0x0000000bff447984 */ /* 0x000e220008000800 */
[-C--:B------:R-:W-:Y:S01]  /*0500*/  IADD3 R12, P5, PT, R21, R16.reuse, RZ ;  /* 0x00000010150c7210 */ /* 0x080fe20007fbe0ff */
[C---:B------:R-:W-:Y:S01]  /*0510*/  IMAD R31, R71.reuse, 0x30, RZ ;  /* 0x00000030471f7824 */ /* 0x040fe200078e02ff */
[C---:B------:R-:W-:Y:S01]  /*0520*/  SHF.L.U32 R15, R71.reuse, 0x3, RZ ;  /* 0x00000003470f7819 */ /* 0x040fe200000006ff */
[----:B------:R-:W-:Y:S01]  /*0530*/  BAR.SYNC.DEFER_BLOCKING 0x0 ;  /* 0x0000000000007b1d */ /* 0x000fe20000010000 */
[----:B------:R-:W-:-:S02]  /*0540*/  LEA R10, P1, R71, R16, 0x4 ;  /* 0x00000010470a7211 */ /* 0x000fc400078220ff */
[-C--:B------:R-:W-:Y:S02]  /*0550*/  LEA.HI.X.SX32 R19, R5, R17.reuse, 0x1, P6 ;  /* 0x0000001105137211 */ /* 0x080fe400030f0eff */
[-C--:B------:R-:W-:Y:S01]  /*0560*/  IADD3 R14, P6, PT, R27, R16.reuse, RZ ;  /* 0x000000101b0e7210 */ /* 0x080fe20007fde0ff */
[C---:B------:R-:W-:Y:S01]  /*0570*/  IMAD R53, R71.reuse, 0x14, RZ ;  /* 0x0000001447357824 */ /* 0x040fe200078e02ff */
[C---:B------:R-:W-:Y:S01]  /*0580*/  SHF.L.U32 R7, R71.reuse, 0x1, RZ ;  /* 0x0000000147077819 */ /* 0x040fe200000006ff */
[----:B------:R-:W-:Y:S01]  /*0590*/  IMAD R43, R71, 0xe, RZ ;  /* 0x0000000e472b7824 */ /* 0x000fe200078e02ff */
[-C--:B------:R-:W-:Y:S01]  /*05a0*/  IADD3 R6, P3, PT, R13, R16.reuse, RZ ;  /* 0x000000100d067210 */ /* 0x080fe20007f7e0ff */
[----:B------:R-:W-:Y:S01]  /*05b0*/  IMAD R67, R71, 0x1c, RZ ;  /* 0x0000001c47437824 */ /* 0x000fe200078e02ff */
[-C--:B------:R-:W-:Y:S01]  /*05c0*/  LEA.HI.X.SX32 R13, R11, R17.reuse, 0x1, P5 ;  /* 0x000000110b0d7211 */ /* 0x080fe200028f0eff */
[----:B------:R-:W-:Y:S01]  /*05d0*/  IMAD R29, R71, 0x26, RZ ;  /* 0x00000026471d7824 */ /* 0x000fe200078e02ff */
[-C--:B------:R-:W-:Y:S01]  /*05e0*/  LEA.HI.X.SX32 R11, R15, R17.reuse, 0x1, P1 ;  /* 0x000000110f0b7211 */ /* 0x080fe200008f0eff */
[C---:B------:R-:W-:Y:S01]  /*05f0*/  IMAD R49, R71.reuse, 0x12, RZ ;  /* 0x0000001247317824 */ /* 0x040fe200078e02ff */
[C---:B------:R-:W-:Y:S01]  /*0600*/  SHF.L.U32 R25, R71.reuse, 0x4, RZ ;  /* 0x0000000447197819 */ /* 0x040fe200000006ff */
[C---:B------:R-:W-:Y:S01]  /*0610*/  IMAD R57, R71.reuse, 0x16, RZ ;  /* 0x0000001647397824 */ /* 0x040fe200078e02ff */
[CC--:B------:R-:W-:Y:S01]  /*0620*/  LEA R20, P5, R71.reuse, R16.reuse, 0x5 ;  /* 0x0000001047147211 */ /* 0x0c0fe200078a28ff */
[----:B------:R-:W-:Y:S01]  /*0630*/  IMAD R75, R71, 0x2a, RZ ;  /* 0x0000002a474b7824 */ /* 0x000fe200078e02ff */
[-C--:B------:R-:W-:Y:S01]  /*0640*/  LEA.HI.X.SX32 R15, R21, R17.reuse, 0x1, P6 ;  /* 0x00000011150f7211 */ /* 0x080fe200030f0eff */
[----:B------:R-:W-:Y:S01]  /*0650*/  IMAD R39, R71, 0xb, RZ ;  /* 0x0000000b47277824 */ /* 0x000fe200078e02ff */
[-C--:B------:R-:W-:Y:S01]  /*0660*/  IADD3 R24, P6, PT, R7, R16.reuse, RZ ;  /* 0x0000001007187210 */ /* 0x080fe20007fde0ff */
[----:B------:R-:W-:Y:S01]  /*0670*/  IMAD R63, R71, 0x1a, RZ ;  /* 0x0000001a473f7824 */ /* 0x000fe200078e02ff */
[-C--:B------:R-:W-:Y:S01]  /*0680*/  LEA.HI.X.SX32 R21, R25, R17.reuse, 0x1, P5 ;  /* 0x0000001119157211 */ /* 0x080fe200028f0eff */
[C---:B------:R-:W-:Y:S01]  /*0690*/  IMAD R51, R71.reuse, 0x13, RZ ;  /* 0x0000001347337824 */ /* 0x040fe200078e02ff */
[C---:B------:R-:W-:Y:S01]  /*06a0*/  LEA.HI.X.SX32 R25, R71.reuse, R17, 0x1, P6 ;  /* 0x0000001147197211 */ /* 0x040fe200030f0eff */
[C---:B------:R-:W-:Y:S01]  /*06b0*/  IMAD R69, R71.reuse, 0x1e, RZ ;  /* 0x0000001e47457824 */ /* 0x040fe200078e02ff */
[C---:B------:R-:W-:Y:S01]  /*06c0*/  LEA R23, R71.reuse, R71, 0x2 ;  /* 0x0000004747177211 */ /* 0x040fe200078e10ff */
[----:B------:R-:W-:Y:S01]  /*06d0*/  IMAD R55, R71, 0x15, RZ ;  /* 0x0000001547377824 */ /* 0x000fe200078e02ff */
[-C--:B------:R-:W-:Y:S01]  /*06e0*/  IADD3 R30, P6, PT, R37, R16.reuse, RZ ;  /* 0x00000010251e7210 */ /* 0x080fe20007fde0ff */
[----:B------:R-:W5:Y:S01]  /*06f0*/  LDG.E.U16 R12, desc[UR34][R12.64] ;  /* 0x000000220c0c7981 */ /* 0x000f62000c1e1500 */
[-C--:B------:R-:W-:Y:S01]  /*0700*/  IADD3 R4, P4, PT, R31, R16.reuse, RZ ;  /* 0x000000101f047210 */ /* 0x080fe20007f9e0ff */
        /* <DEDUP_REMOVED lines=8> */
[----:B------:R-:W1:Y:S01]  /*0790*/  LDCU UR4, c[0x0][0x3c8] ;  /* 0x00007900ff0477ac */ /* 0x000e620008000800 */
[C---:B------:R-:W-:Y:S01]  /*07a0*/  SHF.L.U32 R9, R71.reuse, 0x2, RZ ;  /* 0x0000000247097819 */ /* 0x040fe200000006ff */
[C---:B------:R-:W-:Y:S01]  /*07b0*/  IMAD R85, R71.reuse, 0x36, RZ ;  /* 0x0000003647557824 */ /* 0x040fe200078e02ff */
[----:B------:R-:W-:Y:S01]  /*07c0*/  LEA R28, P4, R71, R16, 0x3 ;  /* 0x00000010471c7211 */ /* 0x000fe200078818ff */
[----:B------:R-:W5:Y:S01]  /*07d0*/  LDG.E.U16 R10, desc[UR34][R10.64] ;  /* 0x000000220a0a7981 */ /* 0x000f62000c1e1500 */
[----:B------:R-:W-:-:S02]  /*07e0*/  LEA.HI.X.SX32 R27, R7, R17, 0x1, P5 ;  /* 0x00000011071b7211 */ /* 0x000fc400028f0eff */
[C---:B------:R-:W-:Y:S01]  /*07f0*/  LEA R33, R71.reuse, -R71, 0x3 ;  /* 0x8000004747217211 */ /* 0x040fe200078e18ff */
[----:B------:R-:W-:Y:S01]  /*0800*/  IMAD R89, R71, 0x3a, RZ ;  /* 0x0000003a47597824 */ /* 0x000fe200078e02ff */
[-C--:B------:R-:W-:Y:S01]  /*0810*/  IADD3 R32, P5, PT, R43, R16.reuse, RZ ;  /* 0x000000102b207210 */ /* 0x080fe20007fbe0ff */
[----:B------:R-:W-:Y:S01]  /*0820*/  IMAD R61, R71, 0x19, RZ ;  /* 0x00000019473d7824 */ /* 0x000fe200078e02ff */
[-C--:B------:R-:W-:Y:S01]  /*0830*/  LEA.HI.X.SX32 R37, R37, R17.reuse, 0x1, P6 ;  /* 0x0000001125257211 */ /* 0x080fe200030f0eff */
[----:B------:R-:W-:Y:S01]  /*0840*/  IMAD R65, R71, 0x1b, RZ ;  /* 0x0000001b47417824 */ /* 0x000fe200078e02ff */
[-C--:B------:R-:W-:Y:S01]  /*0850*/  IADD3 R42, P6, PT, R67, R16.reuse, RZ ;  /* 0x00000010432a7210 */ /* 0x080fe20007fde0ff */
[----:B------:R-:W-:Y:S01]  /*0860*/  IMAD R79, R71, 0x2e, RZ ;  /* 0x0000002e474f7824 */ /* 0x000fe200078e02ff */
[----:B------:R-:W-:Y:S01]  /*0870*/  IADD3 R22, P1, PT, R29, R16, RZ ;  /* 0x000000101d167210 */ /* 0x000fe20007f3e0ff */
[----:B------:R2:W5:Y:S01]  /*0880*/  LDG.E.U16 R13, desc[UR34][R36.64] ;  /* 0x00000022240d7981 */ /* 0x000562000c1e1500 */
[----:B------:R-:W-:-:S02]  /*0890*/  LEA.HI.X.SX32 R29, R9, R17, 0x1, P4 ;  /* 0x00000011091d7211 */ /* 0x000fc400020f0eff */
[C---:B------:R-:W-:Y:S01]  /*08a0*/  LEA R35, R71.reuse, R71, 0x3 ;  /* 0x0000004747237211 */ /* 0x040fe200078e18ff */
[----:B------:R-:W-:Y:S01]  /*08b0*/  IMAD R83, R71, 0x34, RZ ;  /* 0x0000003447537824 */ /* 0x000fe200078e02ff */
[-C--:B------:R-:W-:Y:S01]  /*08c0*/  IADD3 R34, P4, PT, R49, R16.reuse, RZ ;  /* 0x0000001031227210 */ /* 0x080fe20007f9e0ff */
[----:B------:R-:W-:Y:S01]  /*08d0*/  IMAD R59, R71, 0x17, RZ ;  /* 0x00000017473b7824 */ /* 0x000fe200078e02ff */
[-C--:B------:R-:W-:Y:S01]  /*08e0*/  LEA.HI.X.SX32 R33, R33, R17.reuse, 0x1, P5 ;  /* 0x0000001121217211 */ /* 0x080fe200028f0eff */
[----:B------:R-:W-:Y:S01]  /*08f0*/  IMAD R87, R71, 0x38, RZ ;  /* 0x0000003847577824 */ /* 0x000fe200078e02ff */
[-C--:B------:R-:W-:Y:S01]  /*0900*/  IADD3 R38, P5, PT, R57, R16.reuse, RZ ;  /* 0x0000001039267210 */ /* 0x080fe20007fbe0ff */
[----:B--2---:R-:W2:Y:S01]  /*0910*/  LDC.64 R36, c[0x0][0x3c0] ;  /* 0x0000f000ff247b82 */ /* 0x004ea20000000a00 */
[-C--:B------:R-:W-:Y:S01]  /*0920*/  LEA.HI.X.SX32 R43, R43, R17.reuse, 0x1, P6 ;  /* 0x000000112b2b7211 */ /* 0x080fe200030f0eff */
[----:B------:R-:W-:Y:S01]  /*0930*/  IMAD R91, R71, 0x3c, RZ ;  /* 0x0000003c475b7824 */ /* 0x000fe200078e02ff */
[-C--:B------:R-:W-:Y:S01]  /*0940*/  IADD3 R50, P6, PT, R75, R16.reuse, RZ ;  /* 0x000000104b327210 */ /* 0x080fe20007fde0ff */
[----:B------:R-:W-:Y:S01]  /*0950*/  IMAD R93, R71, 0x3e, RZ ;  /* 0x0000003e475d7824 */ /* 0x000fe200078e02ff */
[----:B------:R-:W-:Y:S01]  /*0960*/  LEA.HI.X.SX32 R35, R35, R17, 0x1, P4 ;  /* 0x0000001123237211 */ /* 0x000fe200020f0eff */
[----:B------:R-:W5:Y:S01]  /*0970*/  LDG.E.U16 R46, desc[UR34][R16.64] ;  /* 0x00000022102e7981 */ /* 0x000f62000c1e1500 */
[----:B------:R-:W-:-:S02]  /*0980*/  IADD3 R40, P4, PT, R63, R16, RZ ;  /* 0x000000103f287210 */ /* 0x000fc40007f9e0ff */
[-C--:B------:R-:W-:Y:S01]  /*0990*/  LEA.HI.X.SX32 R39, R39, R17.reuse, 0x1, P5 ;  /* 0x0000001127277211 */ /* 0x080fe200028f0eff */
[----:B------:R-:W5:Y:S01]  /*09a0*/  LDG.E.U16 R21, desc[UR34][R20.64] ;  /* 0x0000002214157981 */ /* 0x000f62000c1e1500 */
[----:B------:R-:W-:Y:S02]  /*09b0*/  LEA.HI.X.SX32 R23, R51, R17, 0x1, P1 ;  /* 0x0000001133177211 */ /* 0x000fe400008f0eff */
[----:B------:R-:W-:Y:S01]  /*09c0*/  LEA R45, R71, -R71, 0x4 ;  /* 0x80000047472d7211 */ /* 0x000fe200078e20ff */
[----:B------:R-:W5:Y:S01]  /*09d0*/  LDG.E.U16 R14, desc[UR34][R14.64] ;  /* 0x000000220e0e7981 */ /* 0x000f62000c1e1500 */
[----:B------:R-:W-:Y:S02]  /*09e0*/  IADD3 R44, P5, PT, R69, R16, RZ ;  /* 0x00000010452c7210 */ /* 0x000fe40007fbe0ff */
[-C--:B------:R-:W-:Y:S01]  /*09f0*/  LEA.HI.X.SX32 R51, R55, R17.reuse, 0x1, P6 ;  /* 0x0000001137337211 */ /* 0x080fe200030f0eff */
[----:B------:R-:W5:Y:S01]  /*0a00*/  LDG.E.U16 R18, desc[UR34][R18.64] ;  /* 0x0000002212127981 */ /* 0x000f62000c1e1500 */
[----:B------:R-:W-:-:S02]  /*0a10*/  LEA.HI.X.SX32 R41, R41, R17, 0x1, P4 ;  /* 0x0000001129297211 */ /* 0x000fc400020f0eff */
[----:B------:R-:W-:Y:S01]  /*0a20*/  LEA R47, R71, R71, 0x4 ;  /* 0x00000047472f7211 */ /* 0x000fe200078e20ff */
[----:B------:R3:W5:Y:S01]  /*0a30*/  LDG.E.U16 R11, desc[UR34][R50.64] ;  /* 0x00000022320b7981 */ /* 0x000762000c1e1500 */
[-C--:B------:R-:W-:Y:S02]  /*0a40*/  IADD3 R48, P4, PT, R73, R16.reuse, RZ ;  /* 0x0000001049307210 */ /* 0x080fe40007f9e0ff */
[-C--:B------:R-:W-:Y:S01]  /*0a50*/  LEA.HI.X.SX32 R45, R45, R17.reuse, 0x1, P5 ;  /* 0x000000112d2d7211 */ /* 0x080fe200028f0eff */
[----:B------:R-:W5:Y:S01]  /*0a60*/  LDG.E.U16 R24, desc[UR34][R24.64] ;  /* 0x0000002218187981 */ /* 0x000f62000c1e1500 */
[-C--:B------:R-:W-:Y:S02]  /*0a70*/  IADD3 R52, P5, PT, R77, R16.reuse, RZ ;  /* 0x000000104d347210 */ /* 0x080fe40007fbe0ff */
[-C--:B------:R-:W-:Y:S01]  /*0a80*/  LEA.HI.X.SX32 R9, R49, R17.reuse, 0x1, P2 ;  /* 0x0000001131097211 */ /* 0x080fe200010f0eff */
[----:B--2---:R-:W-:Y:S01]  /*0a90*/  IMAD R36, R36, UR10, RZ ;  /* 0x0000000a24247c24 */ /* 0x004fe2000f8e02ff */
[-C--:B------:R-:W-:Y:S01]  /*0aa0*/  LEA.HI.X.SX32 R7, R47, R17.reuse, 0x1, P3 ;  /* 0x000000112f077211 */ /* 0x080fe200018f0eff */
[----:B---3--:R-:W2:Y:S01]  /*0ab0*/  LDC.64 R50, c[0x0][0x388] ;  /* 0x0000e200ff327b82 */ /* 0x008ea20000000a00 */
[-C--:B------:R-:W-:Y:S01]  /*0ac0*/  IADD3 R56, P2, PT, R81, R16.reuse, RZ ;  /* 0x0000001051387210 */ /* 0x080fe20007f5e0ff */
[----:B------:R-:W-:Y:S01]  /*0ad0*/  IMAD R47, R71, 0x1d, RZ ;  /* 0x0000001d472f7824 */ /* 0x000fe200078e02ff */
[----:B------:R-:W-:Y:S01]  /*0ae0*/  LEA.HI.X.SX32 R49, R53, R17, 0x1, P4 ;  /* 0x0000001135317211 */ /* 0x000fe200020f0eff */
[----:B------:R3:W5:Y:S01]  /*0af0*/  LDG.E.U16 R9, desc[UR34][R8.64] ;  /* 0x0000002208097981 */ /* 0x000762000c1e1500 */
[----:B------:R-:W-:-:S02]  /*0b00*/  IADD3 R60, P4, PT, R85, R16, RZ ;  /* 0x00000010553c7210 */ /* 0x000fc40007f9e0ff */
[-C--:B------:R-:W-:Y:S01]  /*0b10*/  LEA.HI.X.SX32 R53, R57, R17.reuse, 0x1, P5 ;  /* 0x0000001139357211 */ /* 0x080fe200028f0eff */
[----:B------:R-:W5:Y:S01]  /*0b20*/  LDG.E.U16 R7, desc[UR34][R6.64] ;  /* 0x0000002206077981 */ /* 0x000f62000c1e1500 */
[-C--:B------:R-:W-:Y:S02]  /*0b30*/  IADD3 R64, P5, PT, R89, R16.reuse, RZ ;  /* 0x0000001059407210 */ /* 0x080fe40007fbe0ff */
[-C--:B------:R-:W-:Y:S01]  /*0b40*/  LEA.HI.X.SX32 R57, R61, R17.reuse, 0x1, P2 ;  /* 0x000000113d397211 */ /* 0x080fe200010f0eff */
[----:B------:R-:W5:Y:S01]  /*0b50*/  LDG.E.U16 R15, desc[UR34][R52.64] ;  /* 0x00000022340f7981 */ /* 0x000f62000c1e1500 */
[-C--:B------:R-:W-:Y:S02]  /*0b60*/  LEA.HI.X.SX32 R61, R65, R17.reuse, 0x1, P4 ;  /* 0x00000011413d7211 */ /* 0x080fe400020f0eff */
[----:B------:R-:W-:Y:S01]  /*0b70*/  LEA.HI.X.SX32 R65, R47, R17, 0x1, P5 ;  /* 0x000000112f417211 */ /* 0x000fe200028f0eff */
[----:B------:R-:W5:Y:S01]  /*0b80*/  LDG.E.U16 R26, desc[UR34][R26.64] ;  /* 0x000000221a1a7981 */ /* 0x000f62000c1e1500 */
[----:B------:R-:W-:-:S02]  /*0b90*/  IADD3 R54, P3, PT, R79, R16, RZ ;  /* 0x000000104f367210 */ /* 0x000fc40007f7e0ff */
[-C--:B------:R-:W-:Y:S01]  /*0ba0*/  IADD3 R58, P1, PT, R83, R16.reuse, RZ ;  /* 0x00000010533a7210 */ /* 0x080fe20007f3e0ff */
[----:B------:R4:W5:Y:S01]  /*0bb0*/  LDG.E.U16 R47, desc[UR34][R4.64] ;  /* 0x00000022042f7981 */ /* 0x000962000c1e1500 */
[----:B---3--:R-:W-:Y:S02]  /*0bc0*/  SHF.R.U32.HI R8, RZ, 0x5, R3 ;  /* 0x00000005ff087819 */ /* 0x008fe40000011603 */
[-C--:B------:R-:W-:Y:S01]  /*0bd0*/  IADD3 R62, P6, PT, R87, R16.reuse, RZ ;  /* 0x00000010573e7210 */ /* 0x080fe20007fde0ff */
[----:B------:R-:W5:Y:S01]  /*0be0*/  LDG.E.U16 R28, desc[UR34][R28.64] ;  /* 0x000000221c1c7981 */ /* 0x000f62000c1e1500 */
[----:B------:R-:W-:Y:S02]  /*0bf0*/  LEA.HI.X.SX32 R55, R59, R17, 0x1, P3 ;  /* 0x000000113b377211 */ /* 0x000fe400018f0eff */
[----:B------:R-:W-:Y:S01]  /*0c00*/  IADD3 R66, P3, PT, R91, R16, RZ ;  /* 0x000000105b427210 */ /* 0x000fe20007f7e0ff */
[----:B------:R-:W5:Y:S01]  /*0c10*/  LDG.E.U16 R30, desc[UR34][R30.64] ;  /* 0x000000221e1e7981 */ /* 0x000f62000c1e1500 */
[----:B------:R-:W-:-:S02]  /*0c20*/  LEA R71, R71, -R71, 0x5 ;  /* 0x8000004747477211 */ /* 0x000fc400078e28ff */
[----:B----4-:R-:W-:Y:S01]  /*0c30*/  LOP3.LUT R4, R3, 0x1f, RZ, 0xc0, !PT ;  /* 0x0000001f03047812 */ /* 0x010fe200078ec0ff */
[----:B------:R-:W5:Y:S01]  /*0c40*/  LDG.E.U16 R32, desc[UR34][R32.64] ;  /* 0x0000002220207981 */ /* 0x000f62000c1e1500 */
[----:B------:R-:W-:Y:S02]  /*0c50*/  SHF.R.U32.HI R5, RZ, 0x5, R3 ;  /* 0x00000005ff057819 */ /* 0x000fe40000011603 */
[----:B------:R-:W-:Y:S01]  /*0c60*/  SGXT.U32 R8, R8, 0x3 ;  /* 0x000000030808781a */ /* 0x000fe20000000000 */
[----:B-1----:R-:W-:Y:S01]  /*0c70*/  IMAD R4, R4, UR4, RZ ;  /* 0x0000000404047c24 */ /* 0x002fe2000f8e02ff */
[----:B------:R-:W-:Y:S01]  /*0c80*/  IADD3 R16, P2, PT, R93, R16, RZ ;  /* 0x000000105d107210 */ /* 0x000fe20007f5e0ff */
[----:B------:R-:W5:Y:S01]  /*0c90*/  LDG.E.U16 R34, desc[UR34][R34.64] ;  /* 0x0000002222227981 */ /* 0x000f62000c1e1500 */
[-C--:B------:R-:W-:Y:S02]  /*0ca0*/  LEA.HI.X.SX32 R59, R63, R17.reuse, 0x1, P1 ;  /* 0x000000113f3b7211 */ /* 0x080fe400008f0eff */
[----:B------:R-:W-:Y:S01]  /*0cb0*/  LEA.HI.X.SX32 R63, R67, R17, 0x1, P6 ;  /* 0x00000011433f7211 */ /* 0x000fe200030f0eff */
[----:B------:R-:W5:Y:S01]  /*0cc0*/  LDG.E.U16 R38, desc[UR34][R38.64] ;  /* 0x0000002226267981 */ /* 0x000f62000c1e1500 */
[----:B------:R-:W-:Y:S01]  /*0cd0*/  R2UR UR26, R5 ;  /* 0x00000000051a72ca */ /* 0x000fe200000e0000 */
[----:B------:R-:W-:Y:S01]  /*0ce0*/  IMAD R8, R8, R37, RZ ;  /* 0x0000002508087224 */ /* 0x000fe200078e02ff */
[----:B------:R-:W-:Y:S01]  /*0cf0*/  LEA.HI.X.SX32 R67, R69, R17, 0x1, P3 ;  /* 0x0000001145437211 */ /* 0x000fe200018f0eff */
[----:B------:R-:W5:Y:S01]  /*0d00*/  LDG.E.U16 R40, desc[UR34][R40.64] ;  /* 0x0000002228287981 */ /* 0x000f62000c1e1500 */
[----:B------:R-:W-:-:S02]  /*0d10*/  SHF.L.U32 R6, R4, 0x1, RZ ;  /* 0x0000000104067819 */ /* 0x000fc400000006ff */
[----:B------:R-:W-:Y:S01]  /*0d20*/  SHF.L.U32 R5, R36, 0x1, RZ ;  /* 0x0000000124057819 */ /* 0x000fe200000006ff */
[----:B------:R-:W5:Y:S01]  /*0d30*/  LDG.E.U16 R42, desc[UR34][R42.64] ;  /* 0x000000222a2a7981 */ /* 0x000f62000c1e1500 */
[----:B------:R-:W-:Y:S01]  /*0d40*/  LEA.HI.X.SX32 R17, R71, R17, 0x1, P2 ;  /* 0x0000001147117211 */ /* 0x000fe200010f0eff */
[----:B------:R-:W-:Y:S01]  /*0d50*/  IMAD.HI R4, R4, 0x2, RZ ;  /* 0x0000000204047827 */ /* 0x000fe200078e02ff */
[----:B------:R-:W-:Y:S01]  /*0d60*/  SHF.L.U32 R20, R3, 0x1, RZ ;  /* 0x0000000103147819 */ /* 0x000fe200000006ff */
[----:B------:R-:W5:Y:S01]  /*0d70*/  LDG.E.U16 R44, desc[UR34][R44.64] ;  /* 0x000000222c2c7981 */ /* 0x000f62000c1e1500 */
[----:B--2---:R-:W-:Y:S01]  /*0d80*/  IADD3 R50, P1, P2, R6, R50, R5 ;  /* 0x0000003206327210 */ /* 0x004fe20007a3e005 */
[----:B------:R-:W-:Y:S01]  /*0d90*/  IMAD.HI R36, R36, 0x2, RZ ;  /* 0x0000000224247827 */ /* 0x000fe200078e02ff */
[----:B------:R-:W-:Y:S01]  /*0da0*/  LEA R5, R37, R8, 0x3 ;  /* 0x0000000825057211 */ /* 0x000fe200078e18ff */
[----:B------:R1:W5:Y:S01]  /*0db0*/  LDG.E.U16 R16, desc[UR34][R16.64] ;  /* 0x0000002210107981 */ /* 0x000362000c1e1500 */
[----:B------:R-:W-:-:S02]  /*0dc0*/  LOP3.LUT R6, R20, 0x7e, RZ, 0xc0, !PT ;  /* 0x0000007e14067812 */ /* 0x000fc400078ec0ff */
[----:B------:R-:W-:Y:S01]  /*0dd0*/  IADD3.X R4, PT, PT, R4, R51, R36, P1, P2 ;  /* 0x0000003304047210 */ /* 0x000fe20000fe4424 */
[----:B------:R2:W5:Y:S01]  /*0de0*/  LDG.E.U16 R22, desc[UR34][R22.64] ;  /* 0x0000002216167981 */ /* 0x000562000c1e1500 */
[-C--:B------:R-:W-:Y:S02]  /*0df0*/  LEA R52, P1, R8, R50.reuse, 0x1 ;  /* 0x0000003208347211 */ /* 0x080fe400078208ff */
[----:B------:R-:W-:Y:S01]  /*0e00*/  LEA R50, P2, R5, R50, 0x1 ;  /* 0x0000003205327211 */ /* 0x000fe200078408ff */
[----:B------:R2:W5:Y:S01]  /*0e10*/  LDG.E.U16 R48, desc[UR34][R48.64] ;  /* 0x0000002230307981 */ /* 0x000562000c1e1500 */
[----:B-1----:R-:W-:-:S03]  /*0e20*/  LOP3.LUT R17, R3, 0xc0, RZ, 0xc0, !PT ;  /* 0x000000c003117812 */ /* 0x002fc600078ec0ff */
[----:B------:R2:W5:Y:S01]  /*0e30*/  LDG.E.U16 R54, desc[UR34][R54.64] ;  /* 0x0000002236367981 */ /* 0x000562000c1e1500 */
[----:B0-----:R-:W-:Y:S02]  /*0e40*/  R2UR UR12, R68 ;  /* 0x00000000440c72ca */ /* 0x001fe400000e0000 */
[----:B------:R-:W-:Y:S01]  /*0e50*/  LEA R6, R17, R6, 0x6 ;  /* 0x0000000611067211 */ /* 0x000fe200078e30ff */
[----:B------:R2:W5:Y:S01]  /*0e60*/  LDG.E.U16 R56, desc[UR34][R56.64] ;  /* 0x0000002238387981 */ /* 0x000562000c1e1500 */
[----:B------:R-:W-:-:S03]  /*0e70*/  LEA.HI.X.SX32 R51, R5, R4, 0x1, P2 ;  /* 0x0000000405337211 */ /* 0x000fc600010f0eff */
[----:B------:R2:W5:Y:S01]  /*0e80*/  LDG.E.U16 R58, desc[UR34][R58.64] ;  /* 0x000000223a3a7981 */ /* 0x000562000c1e1500 */
[----:B------:R-:W-:-:S03]  /*0e90*/  LEA.HI.X.SX32 R53, R8, R4, 0x1, P1 ;  /* 0x0000000408357211 */ /* 0x000fc600008f0eff */
[----:B------:R2:W5:Y:S01]  /*0ea0*/  LDG.E.U16 R60, desc[UR34][R60.64] ;  /* 0x000000223c3c7981 */ /* 0x000562000c1e1500 */
[----:B------:R-:W-:-:S03]  /*0eb0*/  LOP3.LUT R5, R6, 0x10, RZ, 0x3c, !PT ;  /* 0x0000001006057812 */ /* 0x000fc600078e3cff */
[----:B------:R2:W5:Y:S04]  /*0ec0*/  LDG.E.U16 R62, desc[UR34][R62.64] ;  /* 0x000000223e3e7981 */ /* 0x000568000c1e1500 */
[----:B------:R2:W5:Y:S04]  /*0ed0*/  LDG.E.U16 R64, desc[UR34][R64.64] ;  /* 0x0000002240407981 */ /* 0x000568000c1e1500 */
[----:B------:R2:W5:Y:S01]  /*0ee0*/  LDG.E.U16 R66, desc[UR34][R66.64] ;  /* 0x0000002242427981 */ /* 0x000562000c1e1500 */
[----:B------:R-:W-:Y:S05]  /*0ef0*/  @P0 BRA `(.L_x_5) ;  /* 0x0000000000180947 */ /* 0x000fea0003800000 */
[----:B------:R-:W-:Y:S01]  /*0f00*/  ELECT P1, URZ, PT ;  /* 0x0000000000ff782f */ /* 0x000fe20003820000 */
[----:B------:R-:W-:Y:S01]  /*0f10*/  HFMA2 R4, -RZ, RZ, 0, 5.9604644775390625e-08 ;  /* 0x00000001ff047431 */ /* 0x000fe200000001ff */
[----:B------:R-:W-:Y:S01]  /*0f20*/  UMOV UR4, 0x40 ;  /* 0x0000004000047882 */ /* 0x000fe20000000000 */
[----:B------:R-:W-:Y:S01]  /*0f30*/  UVIRTCOUNT.DEALLOC.SMPOOL 0x80 ;  /* 0x000000800000784c */ /* 0x000fe20000000000 */
[----:B------:R-:W-:-:S09]  /*0f40*/  ULEA UR4, UR6, UR4, 0x18 ;  /* 0x0000000406047291 */ /* 0x000fd2000f8ec0ff */
[----:B------:R0:W-:Y:S03]  /*0f50*/  @P1 STS.U8 [UR4], R4 ;  /* 0x00000004ff001988 */ /* 0x0001e60008000004 */
.L_x_5:
[----:B------:R-:W-:Y:S01]  /*0f60*/  USHF.L.U32 UR4, UR26, 0x15, URZ ;  /* 0x000000151a047899 */ /* 0x000fe200080006ff */
[C---:B0-----:R-:W-:Y:S01]  /*0f70*/  LOP3.LUT R4, R6.reuse, 0x20, RZ, 0x3c, !PT ;  /* 0x0000002006047812 */ /* 0x041fe200078e3cff */
[----:B------:R-:W-:Y:S01]  /*0f80*/  ULOP3.LUT UR22, UR26, 0x4, URZ, 0xc0, !UPT ;  /* 0x000000041a167892 */ /* 0x000fe2000f8ec0ff */
[----:B-----5:R-:W-:Y:S01]  /*0f90*/  STS.U16 [R6+UR11+0x400], R10 ;  /* 0x0004000a06007988 */ /* 0x020fe2000800040b */
[----:B------:R-:W-:Y:S01]  /*0fa0*/  ULOP3.LUT UR17, UR4, 0x600000, URZ, 0xc0, !UPT ;  /* 0x0060000004117892 */ /* 0x000fe2000f8ec0ff */
[----:B------:R-:W-:Y:S01]  /*0fb0*/  LOP3.LUT R19, R6, 0x30, RZ, 0x3c, !PT ;  /* 0x0000003006137812 */ /* 0x000fe200078e3cff */
[----:B------:R-:W-:Y:S01]  /*0fc0*/  UMOV UR6, 0x1 ;  /* 0x0000000100067882 */ /* 0x000fe20000000000 */
[----:B------:R0:W-:Y:S01]  /*0fd0*/  STS.U16 [R6+UR11+0x800], R21 ;  /* 0x0008001506007988 */ /* 0x0001e2000800040b */
[----:B------:R-:W-:Y:S01]  /*0fe0*/  UIADD3 UR13, UPT, UPT, UR12, UR17, URZ ;  /* 0x000000110c0d7290 */ /* 0x000fe2000fffe0ff */
[----:B------:R-:W-:Y:S01]  /*0ff0*/  LOP3.LUT P1, RZ, R3, 0xff, RZ, 0xc0, !PT ;  /* 0x000000ff03ff7812 */ /* 0x000fe2000782c0ff */
[----:B------:R-:W-:-:S02]  /*1000*/  UIADD3 UR14, UPT, UPT, UR11, 0x4c00, URZ ;  /* 0x00004c000b0e7890 */ /* 0x000fc4000fffe0ff */
[----:B------:R-:W-:Y:S01]  /*1010*/  STS.U16 [R6+UR11+0xc00], R47 ;  /* 0x000c002f06007988 */ /* 0x000fe2000800040b */
[----:B------:R-:W-:Y:S01]  /*1020*/  ULEA UR13, UR22, UR13, 0x3 ;  /* 0x0000000d160d7291 */ /* 0x000fe2000f8e18ff */
[----:B------:R-:W1:Y:S02]  /*1030*/  LDCU UR23, c[0x0][0x3f0] ;  /* 0x00007e00ff1777ac */ /* 0x000e640008000800 */
[----:B------:R-:W-:Y:S01]  /*1040*/  STS.U16 [R6+UR11], R46 ;  /* 0x0000002e06007988 */ /* 0x000fe2000800040b */
[----:B0-----:R-:W-:Y:S01]  /*1050*/  LOP3.LUT R21, R6, 0x40, RZ, 0x3c, !PT ;  /* 0x0000004006157812 */ /* 0x001fe200078e3cff */
[----:B------:R-:W0:Y:S02]  /*1060*/  LDCU.64 UR8, c[0x0][0x3d0] ;  /* 0x00007a00ff0877ac */ /* 0x000e240008000a00 */
[----:B------:R-:W-:Y:S02]  /*1070*/  STS.U16 [R5+UR11+0x80], R24 ;  /* 0x0000801805007988 */ /* 0x000fe4000800040b */
[----:B------:R-:W-:-:S02]  /*1080*/  VOTEU.ALL UP0, P1 ;  /* 0x0000000000ff7886 */ /* 0x000fc40000800000 */
[----:B------:R-:W-:Y:S01]  /*1090*/  STS.U16 [R5+UR11+0x480], R34 ;  /* 0x0004802205007988 */ /* 0x000fe2000800040b */
[----:B------:R-:W-:-:S03]  /*10a0*/  VOTEU.ALL UP1, P1 ;  /* 0x0000000000ff7886 */ /* 0x000fc60000820000 */
[----:B------:R3:W-:Y:S01]  /*10b0*/  STS.U16 [R5+UR11+0x880], R7 ;  /* 0x0008800705007988 */ /* 0x0007e2000800040b */
[----:B------:R-:W-:-:S04]  /*10c0*/  @!UP0 UIADD3 UR4, UPT, UPT, -UR6, 0x100000, URZ ;  /* 0x0010000006048890 */ /* 0x000fc8000fffe1ff */
[----:B------:R-:W-:Y:S02]  /*10d0*/  @!UP0 USHF.L.U32 UR5, UR4, 0xb, URZ ;  /* 0x0000000b04058899 */ /* 0x000fe400080006ff */
[----:B------:R-:W-:Y:S01]  /*10e0*/  @!UP0 USHF.L.U32 UR4, UR4, 0x1, URZ ;  /* 0x0000000104048899 */ /* 0x000fe200080006ff */
[----:B------:R4:W-:Y:S01]  /*10f0*/  STS.U16 [R5+UR11+0xc80], R56 ;  /* 0x000c803805007988 */ /* 0x0009e2000800040b */
[----:B-1----:R-:W-:-:S03]  /*1100*/  ISETP.LT.AND P2, PT, RZ, UR23, PT ;  /* 0x00000017ff007c0c */ /* 0x002fc6000bf41270 */
[----:B------:R1:W-:Y:S01]  /*1110*/  STS.U16 [R4+UR11+0x900], R9 ;  /* 0x0009000904007988 */ /* 0x0003e2000800040b */
[----:B---3--:R-:W-:-:S03]  /*1120*/  LOP3.LUT R7, R6, 0x60, RZ, 0x3c, !PT ;  /* 0x0000006006077812 */ /* 0x008fc600078e3cff */
[----:B------:R-:W-:Y:S01]  /*1130*/  STS.U16 [R4+UR11+0x100], R26 ;  /* 0x0001001a04007988 */ /* 0x000fe2000800040b */
[----:B----4-:R-:W-:-:S03]  /*1140*/  LOP3.LUT R5, R6, 0x50, RZ, 0x3c, !PT ;  /* 0x0000005006057812 */ /* 0x010fc600078e3cff */
[----:B------:R3:W-:Y:S01]  /*1150*/  STS.U16 [R4+UR11+0x500], R13 ;  /* 0x0005000d04007988 */ /* 0x0007e2000800040b */
[----:B-1----:R-:W-:-:S03]  /*1160*/  LOP3.LUT R9, R6, 0x70, RZ, 0x3c, !PT ;  /* 0x0000007006097812 */ /* 0x002fc600078e3cff */
[----:B------:R-:W-:Y:S04]  /*1170*/  STS.U16 [R4+UR11+0xd00], R58 ;  /* 0x000d003a04007988 */ /* 0x000fe8000800040b */
[----:B------:R-:W-:Y:S01]  /*1180*/  STS.U16 [R19+UR11+0x180], R18 ;  /* 0x0001801213007988 */ /* 0x000fe2000800040b */
[----:B---3--:R-:W-:-:S03]  /*1190*/  PRMT R13, RZ, 0x7610, R13 ;  /* 0x00007610ff0d7816 */ /* 0x008fc6000000000d */
[----:B------:R-:W-:Y:S04]  /*11a0*/  STS.U16 [R19+UR11+0x580], R38 ;  /* 0x0005802613007988 */ /* 0x000fe8000800040b */
        /* <DEDUP_REMOVED lines=8> */
[----:B------:R1:W-:Y:S04]  /*1230*/  STS.U16 [R5+UR11+0xa80], R11 ;  /* 0x000a800b05007988 */ /* 0x0003e8000800040b */
[----:B------:R-:W-:Y:S04]  /*1240*/  STS.U16 [R5+UR11+0xe80], R64 ;  /* 0x000e804005007988 */ /* 0x000fe8000800040b */
[----:B------:R-:W-:Y:S01]  /*1250*/  STS.U16 [R7+UR11+0x300], R12 ;  /* 0x0003000c07007988 */ /* 0x000fe2000800040b */
[----:B-1----:R-:W-:-:S03]  /*1260*/  PRMT R11, RZ, 0x7610, R11 ;  /* 0x00007610ff0b7816 */ /* 0x002fc6000000000b */
[----:B------:R-:W-:Y:S04]  /*1270*/  STS.U16 [R7+UR11+0x700], R42 ;  /* 0x0007002a07007988 */ /* 0x000fe8000800040b */
[----:B------:R1:W-:Y:S04]  /*1280*/  STS.U16 [R7+UR11+0xb00], R15 ;  /* 0x000b000f07007988 */ /* 0x0003e8000800040b */
[----:B------:R-:W-:Y:S04]  /*1290*/  STS.U16 [R7+UR11+0xf00], R66 ;  /* 0x000f004207007988 */ /* 0x000fe8000800040b */
[----:B------:R-:W-:Y:S01]  /*12a0*/  STS.U16 [R9+UR11+0x380], R32 ;  /* 0x0003802009007988 */ /* 0x000fe2000800040b */
[----:B-1----:R-:W1:Y:S03]  /*12b0*/  LDC R15, c[0x0][0x3d8] ;  /* 0x0000f600ff0f7b82 */ /* 0x002e660000000800 */
[----:B------:R-:W-:Y:S04]  /*12c0*/  STS.U16 [R9+UR11+0x780], R44 ;  /* 0x0007802c09007988 */ /* 0x000fe8000800040b */
[----:B------:R-:W-:Y:S04]  /*12d0*/  STS.U16 [R9+UR11+0xb80], R54 ;  /* 0x000b803609007988 */ /* 0x000fe8000800040b */
[----:B------:R3:W-:Y:S01]  /*12e0*/  STS.U16 [R9+UR11+0xf80], R16 ;  /* 0x000f801009007988 */ /* 0x0007e2000800040b */
[----:B------:R-:W-:Y:S01]  /*12f0*/  STTM.x32 tmem[UR13], RZ ;  /* 0x000000ff000079ed */ /* 0x000fe200082c000d */
[----:B------:R-:W4:Y:S02]  /*1300*/  FENCE.VIEW.ASYNC.T ;  /* 0x00000000000073c6 */ /* 0x000f240000000200 */
[----:B----4-:R-:W-:Y:S08]  /*1310*/  BAR.SYNC.DEFER_BLOCKING 0x0 ;  /* 0x0000000000007b1d */ /* 0x010ff00000010000 */
[----:B---3--:R-:W3:Y:S01]  /*1320*/  LDC.64 R8, c[0x0][0x390] ;  /* 0x0000e400ff087b82 */ /* 0x008ee20000000a00 */
[----:B------:R-:W4:Y:S02]  /*1330*/  FENCE.VIEW.ASYNC.S ;  /* 0x00000000000073c6 */ /* 0x000f240000000000 */
[----:B----4-:R4:W2:Y:S05]  /*1340*/  @!UP1 SYNCS.EXCH.64 URZ, [UR14], UR4 ;  /* 0x000000040eff95b2 */ /* 0x0108aa0008000100 */
[----:B--2---:R-:W-:Y:S06]  /*1350*/  BAR.SYNC.DEFER_BLOCKING 0x0 ;  /* 0x0000000000007b1d */ /* 0x004fec0000010000 */
[----:B------:R-:W2:Y:S04]  /*1360*/  @P2 LDG.E.U16 R11, desc[UR34][R52.64] ;  /* 0x00000022340b2981 */ /* 0x000ea8000c1e1500 */
[----:B------:R-:W2:Y:S01]  /*1370*/  @P2 LDG.E.U16 R13, desc[UR34][R50.64] ;  /* 0x00000022320d2981 */ /* 0x000ea2000c1e1500 */
[----:B------:R-:W-:Y:S01]  /*1380*/  LOP3.LUT R4, R3, 0xf, RZ, 0xc0, !PT ;  /* 0x0000000f03047812 */ /* 0x000fe200078ec0ff */
[----:B0-----:R-:W-:-:S02]  /*1390*/  UIMAD UR8, UR10, UR8, URZ ;  /* 0x000000080a0872a4 */ /* 0x001fc4000f8e02ff */
[----:B------:R-:W-:-:S04]  /*13a0*/  @!UP0 UIADD3 UR18, UPT, UPT, -UR6, 0x100000, URZ ;  /* 0x0010000006128890 */ /* 0x000fc8000fffe1ff */
[----:B------:R-:W-:Y:S02]  /*13b0*/  @!UP0 USHF.L.U32 UR19, UR18, 0xb, URZ ;  /* 0x0000000b12138899 */ /* 0x000fe400080006ff */
[----:B------:R-:W-:Y:S01]  /*13c0*/  @!UP0 USHF.L.U32 UR18, UR18, 0x1, URZ ;  /* 0x0000000112128899 */ /* 0x000fe200080006ff */
[----:B------:R-:W-:Y:S01]  /*13d0*/  VOTEU.ALL UP1, P1 ;  /* 0x0000000000ff7886 */ /* 0x000fe20000820000 */
[----:B------:R-:W-:Y:S01]  /*13e0*/  SHF.L.U32 R2, R2, 0x1, RZ ;  /* 0x0000000102027819 */ /* 0x000fe200000006ff */
[----:B------:R-:W-:Y:S01]  /*13f0*/  IMAD R5, R4, UR9, RZ ;  /* 0x0000000904057c24 */ /* 0x000fe2000f8e02ff */
[----:B------:R-:W-:Y:S01]  /*1400*/  SHF.R.U32.HI R4, RZ, 0x4, R3 ;  /* 0x00000004ff047819 */ /* 0x000fe20000011603 */
[----:B------:R-:W-:Y:S01]  /*1410*/  USHF.L.U32 UR7, UR8, 0x1, URZ ;  /* 0x0000000108077899 */ /* 0x000fe200080006ff */
[----:B------:R-:W-:Y:S01]  /*1420*/  SHF.R.U32.HI R17, RZ, 0x2, R17 ;  /* 0x00000002ff117819 */ /* 0x000fe20000011611 */
[----:B----4-:R-:W-:Y:S01]  /*1430*/  UIMAD.WIDE UR4, UR8, 0x2, URZ ;  /* 0x00000002080478a5 */ /* 0x010fe2000f8e02ff */
[----:B------:R-:W-:Y:S01]  /*1440*/  SGXT.U32 R4, R4, 0x4 ;  /* 0x000000040404781a */ /* 0x000fe20000000000 */
[C---:B------:R-:W-:Y:S01]  /*1450*/  IMAD.HI R6, R5.reuse, 0x2, RZ ;  /* 0x0000000205067827 */ /* 0x040fe200078e02ff */
[----:B------:R-:W-:Y:S01]  /*1460*/  SHF.L.U32 R7, R5, 0x1, RZ ;  /* 0x0000000105077819 */ /* 0x000fe200000006ff */
[----:B------:R-:W-:Y:S01]  /*1470*/  UIADD3 UR15, UPT, UPT, UR12, 0x40, URZ ;  /* 0x000000400c0f7890 */ /* 0x000fe2000fffe0ff */
[----:B------:R-:W-:Y:S01]  /*1480*/  LOP3.LUT R2, R2, R17, RZ, 0x3c, !PT ;  /* 0x0000001102027212 */ /* 0x000fe200078e3cff */
[----:B-1----:R-:W-:Y:S01]  /*1490*/  IMAD R4, R4, R15, RZ ;  /* 0x0000000f04047224 */ /* 0x002fe200078e02ff */
[----:B---3--:R-:W-:Y:S01]  /*14a0*/  IADD3 R7, P3, P4, R7, UR7, R8 ;  /* 0x0000000707077c10 */ /* 0x008fe2000fc7e008 */
[----:B------:R0:W1:Y:S01]  /*14b0*/  @!UP1 SYNCS.EXCH.64 URZ, [UR11+0x4c08], UR18 ;  /* 0x004c08120bff95b2 */ /* 0x0000620008000100 */
[----:B------:R-:W-:Y:S01]  /*14c0*/  VOTEU.ALL UP1, P1 ;  /* 0x0000000000ff7886 */ /* 0x000fe20000820000 */
[----:B------:R-:W-:Y:S01]  /*14d0*/  UIADD3 UR16, UPT, UPT, UR17, UR15, URZ ;  /* 0x0000000f11107290 */ /* 0x000fe2000fffe0ff */
[----:B------:R-:W-:Y:S01]  /*14e0*/  IADD3.X R6, PT, PT, R6, UR5, R9, P3, P4 ;  /* 0x0000000506067c10 */ /* 0x000fe20009fe8409 */
[----:B------:R-:W-:Y:S01]  /*14f0*/  UIADD3 UR8, UPT, UPT, UR11, 0x4400, URZ ;  /* 0x000044000b087890 */ /* 0x000fe2000fffe0ff */
[----:B------:R-:W-:Y:S01]  /*1500*/  LEA R48, P3, R4, R7, 0x1 ;  /* 0x0000000704307211 */ /* 0x000fe200078608ff */
[----:B------:R-:W-:-:S02]  /*1510*/  ULEA UR16, UR22, UR16, 0x2 ;  /* 0x0000001016107291 */ /* 0x000fc4000f8e10ff */
[----:B------:R-:W-:-:S04]  /*1520*/  @!UP0 UIADD3 UR4, UPT, UPT, -UR6, 0x100000, URZ ;  /* 0x0010000006048890 */ /* 0x000fc8000fffe1ff */
[----:B------:R-:W-:Y:S02]  /*1530*/  @!UP0 USHF.L.U32 UR5, UR4, 0xb, URZ ;  /* 0x0000000b04058899 */ /* 0x000fe400080006ff */
[----:B------:R-:W-:Y:S01]  /*1540*/  @!UP0 USHF.L.U32 UR4, UR4, 0x1, URZ ;  /* 0x0000000104048899 */ /* 0x000fe200080006ff */
[----:B------:R-:W-:Y:S02]  /*1550*/  LEA.HI.X.SX32 R49, R4, R6, 0x1, P3 ;  /* 0x0000000604317211 */ /* 0x000fe400018f0eff */
[----:B------:R-:W-:Y:S02]  /*1560*/  ISETP.EQ.U32.AND P3, PT, RZ, UR26, P2 ;  /* 0x0000001aff007c0c */ /* 0x000fe40009762070 */
[----:B------:R-:W-:Y:S02]  /*1570*/  LEA R5, R15, R4, 0x4 ;  /* 0x000000040f057211 */ /* 0x000fe400078e20ff */
[----:B------:R-:W-:Y:S02]  /*1580*/  PRMT R36, RZ, 0x7610, R36 ;  /* 0x00007610ff247816 */ /* 0x000fe40000000024 */
[----:B------:R-:W-:-:S02]  /*1590*/  LEA R46, P4, R5, R7, 0x1 ;  /* 0x00000007052e7211 */ /* 0x000fc400078808ff */
[----:B------:R-:W-:Y:S02]  /*15a0*/  PRMT R38, RZ, 0x7610, R38 ;  /* 0x00007610ff267816 */ /* 0x000fe40000000026 */
[----:B------:R-:W-:Y:S01]  /*15b0*/  LEA.HI.X.SX32 R47, R5, R6, 0x1, P4 ;  /* 0x00000006052f7211 */ /* 0x000fe200020f0eff */
[----:B--2---:R0:W-:Y:S04]  /*15c0*/  STS.U16 [R2+UR11+0x4000], R11 ;  /* 0x0040000b02007988 */ /* 0x0041e8000800040b */
[----:B------:R0:W-:Y:S01]  /*15d0*/  STS.U16 [R2+UR11+0x4200], R13 ;  /* 0x0042000d02007988 */ /* 0x0001e2000800040b */
[----:B-1----:R1:W-:Y:S06]  /*15e0*/  MEMBAR.ALL.CTA ;  /* 0x0000000000007992 */ /* 0x0023ec0000008000 */
[----:B-1----:R-:W-:Y:S04]  /*15f0*/  FENCE.VIEW.ASYNC.S ;  /* 0x00000000000073c6 */ /* 0x002fe80000000000 */
[----:B------:R-:W1:Y:S02]  /*1600*/  FENCE.VIEW.ASYNC.S ;  /* 0x00000000000073c6 */ /* 0x000e640000000000 */
[----:B-1----:R0:W1:Y:S02]  /*1610*/  @!UP1 SYNCS.EXCH.64 URZ, [UR11+0x4400], UR4 ;  /* 0x004400040bff95b2 */ /* 0x0020640008000100 */
[----:B-1----:R-:W-:Y:S06]  /*1620*/  BAR.SYNC.DEFER_BLOCKING 0x0 ;  /* 0x0000000000007b1d */ /* 0x002fec0000010000 */
[----:B0-----:R-:W-:Y:S05]  /*1630*/  @!P3 BRA `(.L_x_6) ;  /* 0x000000000090b947 */ /* 0x001fea0003800000 */
[----:B------:R-:W-:Y:S02]  /*1640*/  USHF.R.U32.HI UR20, URZ, 0x4, UR11 ;  /* 0x00000004ff147899 */ /* 0x000fe4000801160b */
[----:B------:R-:W-:Y:S02]  /*1650*/  UIADD3 UR5, UPT, UPT, UR11, 0x4000, URZ ;  /* 0x000040000b057890 */ /* 0x000fe4000fffe0ff */
[----:B------:R-:W-:Y:S02]  /*1660*/  USGXT.U32 UR20, UR20, 0xe ;  /* 0x0000000e1414789a */ /* 0x000fe40008000000 */
[----:B------:R-:W-:Y:S02]  /*1670*/  USHF.R.U32.HI UR5, URZ, 0x4, UR5 ;  /* 0x00000004ff057899 */ /* 0x000fe40008011605 */
[----:B------:R-:W-:Y:S01]  /*1680*/  UIADD3 UR30, UP1, UPT, UR20, 0x1000080, URZ ;  /* 0x01000080141e7890 */ /* 0x000fe2000ff3e0ff */
[----:B------:R-:W-:Y:S01]  /*1690*/  UMOV UR4, URZ ;  /* 0x000000ff00047c82 */ /* 0x000fe20008000000 */
[----:B------:R-:W-:-:S02]  /*16a0*/  USGXT.U32 UR6, UR5, 0xe ;  /* 0x0000000e0506789a */ /* 0x000fc40008000000 */
[----:B------:R-:W-:Y:S01]  /*16b0*/  UIADD3.X UR31, UPT, UPT, UR4, 0x40004040, URZ, UP1, !UPT ;  /* 0x40004040041f7890 */ /* 0x000fe20008ffe4ff */
[----:B------:R-:W-:Y:S01]  /*16c0*/  UMOV UR18, 0xfffffffe ;  /* 0xfffffffe00127882 */ /* 0x000fe20000000000 */
[----:B------:R-:W-:Y:S01]  /*16d0*/  UMOV UR19, 0x7fffbfdf ;  /* 0x7fffbfdf00137882 */ /* 0x000fe20000000000 */
[----:B------:R-:W-:Y:S01]  /*16e0*/  UMOV UR7, URZ ;  /* 0x000000ff00077c82 */ /* 0x000fe20008000000 */
[----:B------:R-:W-:Y:S02]  /*16f0*/  ULOP3.LUT UR20, UR20, 0x1000000, URZ, 0xfc, !UPT ;  /* 0x0100000014147892 */ /* 0x000fe4000f8efcff */
[----:B------:R-:W-:Y:S02]  /*1700*/  UIADD3.64 UR18, UPT, UPT, UR6, -UR18, URZ ;  /* 0x8000001206127297 */ /* 0x000fe4000fffe0ff */
[----:B------:R-:W-:Y:S02]  /*1710*/  UIADD3 UR27, UPT, UPT, UR12, 0x50, URZ ;  /* 0x000000500c1b7890 */ /* 0x000fe4000fffe0ff */
[----:B------:R-:W-:-:S02]  /*1720*/  UIADD3.64 UR24, UPT, UPT, UR30, 0x180, URZ ;  /* 0x000001801e187897 */ /* 0x000fc4000fffe0ff */
[----:B------:R-:W-:Y:S02]  /*1730*/  UIADD3 UR40, UPT, UPT, UR12, 0x50, URZ ;  /* 0x000000500c287890 */ /* 0x000fe4000fffe0ff */
[----:B------:R-:W-:Y:S01]  /*1740*/  UIADD3.64 UR28, UPT, UPT, UR30, 0x200, URZ ;  /* 0x000002001e1c7897 */ /* 0x000fe2000fffe0ff */
[----:B------:R-:W-:Y:S01]  /*1750*/  UMOV UR32, 0x0 ;  /* 0x0000000000207882 */ /* 0x000fe20000000000 */
[----:B------:R-:W-:Y:S01]  /*1760*/  UMOV UR33, 0x8048010 ;  /* 0x0804801000217882 */ /* 0x000fe20000000000 */
[----:B------:R-:W-:Y:S01]  /*1770*/  UMOV UR7, 0x80004020 ;  /* 0x8000402000077882 */ /* 0x000fe20000000000 */
[----:B------:R-:W-:Y:S01]  /*1780*/  UMOV UR21, 0x40004040 ;  /* 0x4000404000157882 */ /* 0x000fe20000000000 */
[----:B------:R-:W-:Y:S01]  /*1790*/  UMOV UR36, 0x0 ;  /* 0x0000000000247882 */ /* 0x000fe20000000000 */
[----:B------:R-:W-:Y:S01]  /*17a0*/  UMOV UR37, 0x8048010 ;  /* 0x0804801000257882 */ /* 0x000fe20000000000 */
[----:B------:R-:W-:Y:S01]  /*17b0*/  UMOV UR38, 0x0 ;  /* 0x0000000000267882 */ /* 0x000fe20000000000 */
[----:B------:R-:W-:Y:S01]  /*17c0*/  UMOV UR39, 0x8048010 ;  /* 0x0804801000277882 */ /* 0x000fe20000000000 */
[----:B------:R-:W-:Y:S01]  /*17d0*/  UMOV UR4, UR8 ;  /* 0x0000000800047c82 */ /* 0x000fe20008000000 */
[----:B------:R-:W-:Y:S01]  /*17e0*/  UMOV UR5, URZ ;  /* 0x000000ff00057c82 */ /* 0x000fe20008000000 */
[----:B------:R0:W-:Y:S01]  /*17f0*/  UTCHMMA gdesc[UR20], gdesc[UR6], tmem[UR15], tmem[UR32], idesc[UR33], !UPT ;  /* 0x00ff2006140075ea */ /* 0x0001e2000f80000f */
[----:B------:R-:W-:Y:S01]  /*1800*/  UMOV UR42, 0x0 ;  /* 0x00000000002a7882 */ /* 0x000fe20000000000 */
[----:B------:R-:W-:Y:S01]  /*1810*/  UMOV UR43, 0x8048010 ;  /* 0x08048010002b7882 */ /* 0x000fe20000000000 */
[----:B------:R0:W-:Y:S01]  /*1820*/  UTCHMMA gdesc[UR30], gdesc[UR18], tmem[UR15], tmem[UR36], idesc[UR37], UPT ;  /* 0x00ff24121e0075ea */ /* 0x0001e2000b80000f */
[----:B------:R-:W-:Y:S01]  /*1830*/  UMOV UR4, UR4 ;  /* 0x0000000400047c82 */ /* 0x000fe20008000000 */
[----:B------:R0:W-:Y:S01]  /*1840*/  UTCHMMA gdesc[UR24], gdesc[UR6], tmem[UR27], tmem[UR38], idesc[UR39], !UPT ;  /* 0x00ff2606180075ea */ /* 0x0001e2000f80001b */
[----:B------:R0:W-:Y:S01]  /*1850*/  UTCHMMA gdesc[UR28], gdesc[UR18], tmem[UR40], tmem[UR42], idesc[UR43], UPT ;  /* 0x00ff2a121c0075ea */ /* 0x0001e2000b800028 */
[----:B------:R0:W-:Y:S01]  /*1860*/  UTCBAR [UR4], URZ ;  /* 0x000000ff040073e9 */ /* 0x0001e200080000ff */
[----:B------:R-:W-:Y:S01]  /*1870*/  NOP ;  /* 0x0000000000007918 */ /* 0x000fe20000000000 */
.L_x_6:
[----:B------:R-:W-:Y:S05]  /*1880*/  @!P2 BRA `(.L_x_7) ;  /* 0x000000000008a947 */ /* 0x000fea0003800000 */
[----:B------:R-:W1:Y:S02]  /*1890*/  SYNCS.PHASECHK.TRANS64.TRYWAIT P4, [UR11+0x4400], RZ ;  /* 0x004400ffff0075a7 */ /* 0x000e64000808110b */
[----:B-1----:R-:W-:Y:S05]  /*18a0*/  @!P4 BRA `(.L_x_8) ;  /* 0x0000003000ccc947 */ /* 0x002fea0003800000 */
.L_x_7:
[----:B------:R-:W-:Y:S06]  /*18b0*/  BAR.SYNC.DEFER_BLOCKING 0x0 ;  /* 0x0000000000007b1d */ /* 0x000fec0000010000 */
[----:B0-----:R-:W0:Y:S01]  /*18c0*/  LDCU UR4, c[0x0][0x3a8] ;  /* 0x00007500ff0477ac */ /* 0x001e220008000800 */
[----:B------:R-:W0:Y:S01]  /*18d0*/  LDTM.x16 R4, tmem[UR16] ;  /* 0x00000010000479ee */ /* 0x000e220008240000 */
[----:B------:R-:W-:Y:S01]  /*18e0*/  SHF.R.S32.HI R3, RZ, 0x6, R3 ;  /* 0x00000006ff037819 */ /* 0x000fe20000011403 */
[----:B------:R-:W-:Y:S01]  /*18f0*/  UIADD3 UR7, UPT, UPT, UR12, 0x60, URZ ;  /* 0x000000600c077890 */ /* 0x000fe2000fffe0ff */
[----:B------:R-:W1:Y:S01]  /*1900*/  @!P1 SYNCS.CCTL.IV [UR11+0x4400] ;  /* 0x00440000ff0099b1 */ /* 0x000e62000800000b */
[----:B0-----:R-:W-:Y:S01]  /*1910*/  FMUL R21, R4, UR4 ;  /* 0x0000000404157c20 */ /* 0x001fe20008400000 */
[----:B------:R-:W-:Y:S01]  /*1920*/  FMUL R22, R5, UR4 ;  /* 0x0000000405167c20 */ /* 0x000fe20008400000 */
[----:B------:R-:W-:Y:S01]  /*1930*/  FMUL R23, R6, UR4 ;  /* 0x0000000406177c20 */ /* 0x000fe20008400000 */
[----:B------:R-:W-:Y:S01]  /*1940*/  FMUL R24, R7, UR4 ;  /* 0x0000000407187c20 */ /* 0x000fe20008400000 */
[----:B------:R-:W-:Y:S01]  /*1950*/  FMUL R25, R8, UR4 ;  /* 0x0000000408197c20 */ /* 0x000fe20008400000 */
[----:B------:R-:W-:Y:S01]  /*1960*/  FMUL R44, R19, UR4 ;  /* 0x00000004132c7c20 */ /* 0x000fe20008400000 */
[----:B------:R-:W-:Y:S01]  /*1970*/  UIADD3 UR17, UPT, UPT, UR17, UR7, URZ ;  /* 0x0000000711117290 */ /* 0x000fe2000fffe0ff */
[----:B------:R-:W-:Y:S01]  /*1980*/  FMNMX3 R23, R21, R22, R23, !PT ;  /* 0x0000001615177276 */ /* 0x000fe20007800017 */
[----:B------:R-:W-:Y:S01]  /*1990*/  FMUL R21, R9, UR4 ;  /* 0x0000000409157c20 */ /* 0x000fe20008400000 */
[----:B------:R-:W-:Y:S01]  /*19a0*/  FMUL R22, R10, UR4 ;  /* 0x000000040a167c20 */ /* 0x000fe20008400000 */
[----:B------:R-:W-:Y:S01]  /*19b0*/  NOP ;  /* 0x0000000000007918 */ /* 0x000fe20000000000 */
[----:B------:R-:W-:Y:S01]  /*19c0*/  FMNMX3 R25, R23, R24, R25, !PT ;  /* 0x0000001817197276 */ /* 0x000fe20007800019 */
[----:B------:R-:W-:Y:S01]  /*19d0*/  FMUL R23, R11, UR4 ;  /* 0x000000040b177c20 */ /* 0x000fe20008400000 */
[----:B------:R-:W-:Y:S01]  /*19e0*/  FMUL R24, R12, UR4 ;  /* 0x000000040c187c20 */ /* 0x000fe20008400000 */
[----:B------:R0:W5:Y:S01]  /*19f0*/  @P2 LDG.E.U16 R36, desc[UR34][R48.64] ;  /* 0x0000002230242981 */ /* 0x000162000c1e1500 */
[----:B------:R-:W-:Y:S01]  /*1a00*/  FMNMX3 R25, R25, R21, R22, !PT ;  /* 0x0000001519197276 */ /* 0x000fe20007800016 */
[----:B------:R-:W-:Y:S01]  /*1a10*/  FMUL R21, R13, UR4 ;  /* 0x000000040d157c20 */ /* 0x000fe20008400000 */
[----:B------:R-:W-:Y:S01]  /*1a20*/  FMUL R22, R14, UR4 ;  /* 0x000000040e167c20 */ /* 0x000fe20008400000 */
[----:B------:R0:W5:Y:S01]  /*1a30*/  @P2 LDG.E.U16 R38, desc[UR34][R46.64] ;  /* 0x000000222e262981 */ /* 0x000162000c1e1500 */
[----:B------:R-:W-:Y:S01]  /*1a40*/  FMNMX3 R25, R25, R23, R24, !PT ;  /* 0x0000001719197276 */ /* 0x000fe20007800018 */
[----:B------:R-:W-:Y:S01]  /*1a50*/  FMUL R23, R15, UR4 ;  /* 0x000000040f177c20 */ /* 0x000fe20008400000 */
[----:B------:R-:W-:Y:S01]  /*1a60*/  FMUL R24, R16, UR4 ;  /* 0x0000000410187c20 */ /* 0x000fe20008400000 */
[----:B------:R-:W-:Y:S01]  /*1a70*/  ULEA UR17, UR22, UR17, 0x1 ;  /* 0x0000001116117291 */ /* 0x000fe2000f8e08ff */
[----:B------:R-:W-:Y:S01]  /*1a80*/  FMNMX3 R25, R25, R21, R22, !PT ;  /* 0x0000001519197276 */ /* 0x000fe20007800016 */
[----:B------:R-:W-:Y:S01]  /*1a90*/  FMUL R21, R17, UR4 ;  /* 0x0000000411157c20 */ /* 0x000fe20008400000 */
[----:B------:R-:W-:-:S02]  /*1aa0*/  FMUL R22, R18, UR4 ;  /* 0x0000000412167c20 */ /* 0x000fc40008400000 */
[----:B------:R-:W-:-:S04]  /*1ab0*/  FMNMX3 R23, R25, R23, R24, !PT ;  /* 0x0000001719177276 */ /* 0x000fc80007800018 */
[----:B------:R-:W-:-:S04]  /*1ac0*/  FMNMX3 R21, R23, R21, R22, !PT ;  /* 0x0000001517157276 */ /* 0x000fc80007800016 */
[----:B------:R-:W-:-:S05]  /*1ad0*/  FMNMX3 R44, R21, -INF , R44, !PT ;  /* 0xff800000152c7876 */ /* 0x000fca000780002c */
[--C-:B------:R-:W-:Y:S01]  /*1ae0*/  FFMA R4, R4, UR4, -R44.reuse ;  /* 0x0000000404047c23 */ /* 0x100fe2000800082c */
[--C-:B------:R-:W-:Y:S01]  /*1af0*/  FFMA R5, R5, UR4, -R44.reuse ;  /* 0x0000000405057c23 */ /* 0x100fe2000800082c */
[--C-:B------:R-:W-:Y:S01]  /*1b00*/  FFMA R6, R6, UR4, -R44.reuse ;  /* 0x0000000406067c23 */ /* 0x100fe2000800082c */
[--C-:B------:R-:W-:Y:S01]  /*1b10*/  FFMA R7, R7, UR4, -R44.reuse ;  /* 0x0000000407077c23 */ /* 0x100fe2000800082c */
[----:B------:R-:W-:Y:S01]  /*1b20*/  FMUL R4, R4, 1.4426950216293334961 ;  /* 0x3fb8aa3b04047820 */ /* 0x000fe20000400000 */
[----:B------:R-:W-:Y:S01]  /*1b30*/  FMUL R5, R5, 1.4426950216293334961 ;  /* 0x3fb8aa3b05057820 */ /* 0x000fe20000400000 */
[----:B------:R-:W-:Y:S01]  /*1b40*/  FMUL R6, R6, 1.4426950216293334961 ;  /* 0x3fb8aa3b06067820 */ /* 0x000fe20000400000 */
[----:B------:R-:W-:Y:S01]  /*1b50*/  FMUL R7, R7, 1.4426950216293334961 ;  /* 0x3fb8aa3b07077820 */ /* 0x000fe20000400000 */
[--C-:B------:R-:W-:Y:S01]  /*1b60*/  FFMA R8, R8, UR4, -R44.reuse ;  /* 0x0000000408087c23 */ /* 0x100fe2000800082c */
[--C-:B------:R-:W-:Y:S01]  /*1b70*/  FFMA R9, R9, UR4, -R44.reuse ;  /* 0x0000000409097c23 */ /* 0x100fe2000800082c */
[----:B------:R-:W-:Y:S01]  /*1b80*/  MUFU.EX2 R4, R4 ;  /* 0x0000000400047308 */ /* 0x000fe20000000800 */
[--C-:B------:R-:W-:Y:S01]  /*1b90*/  FFMA R10, R10, UR4, -R44.reuse ;  /* 0x000000040a0a7c23 */ /* 0x100fe2000800082c */
[----:B------:R-:W-:Y:S01]  /*1ba0*/  FMUL R8, R8, 1.4426950216293334961 ;  /* 0x3fb8aa3b08087820 */ /* 0x000fe20000400000 */
[----:B------:R-:W-:Y:S01]  /*1bb0*/  FMUL R9, R9, 1.4426950216293334961 ;  /* 0x3fb8aa3b09097820 */ /* 0x000fe20000400000 */
[--C-:B------:R-:W-:Y:S01]  /*1bc0*/  FFMA R11, R11, UR4, -R44.reuse ;  /* 0x000000040b0b7c23 */ /* 0x100fe2000800082c */
[----:B------:R-:W-:Y:S01]  /*1bd0*/  FMUL R10, R10, 1.4426950216293334961 ;  /* 0x3fb8aa3b0a0a7820 */ /* 0x000fe20000400000 */
[--C-:B------:R-:W-:Y:S01]  /*1be0*/  FFMA R12, R12, UR4, -R44.reuse ;  /* 0x000000040c0c7c23 */ /* 0x100fe2000800082c */
[--C-:B------:R-:W-:Y:S01]  /*1bf0*/  FFMA R13, R13, UR4, -R44.reuse ;  /* 0x000000040d0d7c23 */ /* 0x100fe2000800082c */
[----:B------:R-:W2:Y:S01]  /*1c00*/  MUFU.EX2 R5, R5 ;  /* 0x0000000500057308 */ /* 0x000ea20000000800 */
[----:B------:R-:W-:Y:S01]  /*1c10*/  FMUL R11, R11, 1.4426950216293334961 ;  /* 0x3fb8aa3b0b0b7820 */ /* 0x000fe20000400000 */
[----:B------:R-:W-:Y:S01]  /*1c20*/  FMUL R12, R12, 1.4426950216293334961 ;  /* 0x3fb8aa3b0c0c7820 */ /* 0x000fe20000400000 */
[----:B------:R-:W-:Y:S01]  /*1c30*/  FMUL R13, R13, 1.4426950216293334961 ;  /* 0x3fb8aa3b0d0d7820 */ /* 0x000fe20000400000 */
[--C-:B------:R-:W-:Y:S01]  /*1c40*/  FFMA R14, R14, UR4, -R44.reuse ;  /* 0x000000040e0e7c23 */ /* 0x100fe2000800082c */
[--C-:B------:R-:W-:Y:S01]  /*1c50*/  FFMA R15, R15, UR4, -R44.reuse ;  /* 0x000000040f0f7c23 */ /* 0x100fe2000800082c */
[--C-:B------:R-:W-:Y:S01]  /*1c60*/  FFMA R16, R16, UR4, -R44.reuse ;  /* 0x0000000410107c23 */ /* 0x100fe2000800082c */
[--C-:B------:R-:W-:Y:S01]  /*1c70*/  FFMA R17, R17, UR4, -R44.reuse ;  /* 0x0000000411117c23 */ /* 0x100fe2000800082c */
[----:B------:R-:W3:Y:S01]  /*1c80*/  MUFU.EX2 R6, R6 ;  /* 0x0000000600067308 */ /* 0x000ee20000000800 */
[----:B------:R-:W-:Y:S01]  /*1c90*/  FMUL R14, R14, 1.4426950216293334961 ;  /* 0x3fb8aa3b0e0e7820 */ /* 0x000fe20000400000 */
[--C-:B------:R-:W-:Y:S01]  /*1ca0*/  FFMA R18, R18, UR4, -R44.reuse ;  /* 0x0000000412127c23 */ /* 0x100fe2000800082c */
[----:B------:R-:W-:Y:S01]  /*1cb0*/  FFMA R19, R19, UR4, -R44 ;  /* 0x0000000413137c23 */ /* 0x000fe2000800082c */
[----:B------:R-:W-:Y:S01]  /*1cc0*/  FMUL R15, R15, 1.4426950216293334961 ;  /* 0x3fb8aa3b0f0f7820 */ /* 0x000fe20000400000 */
[----:B------:R-:W-:Y:S01]  /*1cd0*/  FMUL R16, R16, 1.4426950216293334961 ;  /* 0x3fb8aa3b10107820 */ /* 0x000fe20000400000 */
[----:B------:R-:W-:Y:S01]  /*1ce0*/  FMUL R17, R17, 1.4426950216293334961 ;  /* 0x3fb8aa3b11117820 */ /* 0x000fe20000400000 */
[----:B------:R-:W-:Y:S01]  /*1cf0*/  FMUL R18, R18, 1.4426950216293334961 ;  /* 0x3fb8aa3b12127820 */ /* 0x000fe20000400000 */
[----:B------:R-:W4:Y:S01]  /*1d00*/  MUFU.EX2 R7, R7 ;  /* 0x0000000700077308 */ /* 0x000f220000000800 */
[----:B--2---:R-:W-:Y:S01]  /*1d10*/  FADD R21, R4, R5 ;  /* 0x0000000504157221 */ /* 0x004fe20000000000 */
[----:B------:R-:W-:Y:S01]  /*1d20*/  FMUL R19, R19, 1.4426950216293334961 ;  /* 0x3fb8aa3b13137820 */ /* 0x000fe20000400000 */
[----:B------:R-:W-:-:S05]  /*1d30*/  F2FP.F16.F32.PACK_AB R4, R5, R4 ;  /* 0x000000040504723e */ /* 0x000fca00000000ff */
[----:B------:R-:W2:Y:S01]  /*1d40*/  MUFU.EX2 R8, R8 ;  /* 0x0000000800087308 */ /* 0x000ea20000000800 */
[----:B---3--:R-:W-:-:S07]  /*1d50*/  FADD R22, R6, R21 ;  /* 0x0000001506167221 */ /* 0x008fce0000000000 */
[----:B------:R-:W3:Y:S01]  /*1d60*/  MUFU.EX2 R9, R9 ;  /* 0x0000000900097308 */ /* 0x000ee20000000800 */
[C---:B----4-:R-:W-:Y:S01]  /*1d70*/  FADD R21, R7.reuse, R22 ;  /* 0x0000001607157221 */ /* 0x050fe20000000000 */
[----:B------:R-:W-:-:S06]  /*1d80*/  F2FP.F16.F32.PACK_AB R5, R7, R6 ;  /* 0x000000060705723e */ /* 0x000fcc00000000ff */
[----:B------:R-:W4:Y:S01]  /*1d90*/  MUFU.EX2 R10, R10 ;  /* 0x0000000a000a7308 */ /* 0x000f220000000800 */
[----:B--2---:R-:W-:-:S07]  /*1da0*/  FADD R22, R8, R21 ;  /* 0x0000001508167221 */ /* 0x004fce0000000000 */
[----:B------:R-:W2:Y:S01]  /*1db0*/  MUFU.EX2 R11, R11 ;  /* 0x0000000b000b7308 */ /* 0x000ea20000000800 */
[C---:B---3--:R-:W-:Y:S01]  /*1dc0*/  FADD R21, R9.reuse, R22 ;  /* 0x0000001609157221 */ /* 0x048fe20000000000 */
[----:B------:R-:W-:-:S06]  /*1dd0*/  F2FP.F16.F32.PACK_AB R6, R9, R8 ;  /* 0x000000080906723e */ /* 0x000fcc00000000ff */
[----:B------:R-:W3:Y:S01]  /*1de0*/  MUFU.EX2 R12, R12 ;  /* 0x0000000c000c7308 */ /* 0x000ee20000000800 */
[----:B----4-:R-:W-:Y:S01]  /*1df0*/  FADD R22, R10, R21 ;  /* 0x000000150a167221 */ /* 0x010fe20000000000 */
[----:B------:R-:W-:-:S04]  /*1e00*/  SGXT R21, R3, 0x1 ;  /* 0x000000010315781a */ /* 0x000fc80000000200 */
[----:B------:R-:W-:Y:S02]  /*1e10*/  LOP3.LUT R21, R21, 0x90, RZ, 0xc0, !PT ;  /* 0x0000009015157812 */ /* 0x000fe400078ec0ff */
[----:B------:R-:W4:Y:S01]  /*1e20*/  MUFU.EX2 R13, R13 ;  /* 0x0000000d000d7308 */ /* 0x000f220000000800 */
[C---:B--2---:R-:W-:Y:S01]  /*1e30*/  FADD R3, R11.reuse, R22 ;  /* 0x000000160b037221 */ /* 0x044fe20000000000 */
[----:B------:R-:W-:-:S06]  /*1e40*/  F2FP.F16.F32.PACK_AB R7, R11, R10 ;  /* 0x0000000a0b07723e */ /* 0x000fcc00000000ff */
[----:B------:R-:W-:Y:S01]  /*1e50*/  MUFU.EX2 R14, R14 ;  /* 0x0000000e000e7308 */ /* 0x000fe20000000800 */
[----:B---3--:R-:W-:Y:S01]  /*1e60*/  FADD R22, R12, R3 ;  /* 0x000000030c167221 */ /* 0x008fe20000000000 */
[----:B------:R-:W-:-:S06]  /*1e70*/  LOP3.LUT R3, R21, 0x17e, R20, 0x78, !PT ;  /* 0x0000017e15037812 */ /* 0x000fcc00078e7814 */
[----:B------:R-:W2:Y:S01]  /*1e80*/  MUFU.EX2 R15, R15 ;  /* 0x0000000f000f7308 */ /* 0x000ea20000000800 */
[----:B----4-:R-:W-:Y:S01]  /*1e90*/  F2FP.F16.F32.PACK_AB R8, R13, R12 ;  /* 0x0000000c0d08723e */ /* 0x010fe200000000ff */
[----:B------:R-:W-:-:S06]  /*1ea0*/  FADD R12, -R44, -INF ;  /* 0xff8000002c0c7421 */ /* 0x000fcc0000000100 */
[----:B------:R-:W-:Y:S08]  /*1eb0*/  MUFU.EX2 R16, R16 ;  /* 0x0000001000107308 */ /* 0x000ff00000000800 */
[----:B------:R3:W4:Y:S01]  /*1ec0*/  MUFU.EX2 R39, R17 ;  /* 0x0000001100277308 */ /* 0x0007220000000800 */
[----:B--2---:R-:W-:-:S07]  /*1ed0*/  F2FP.F16.F32.PACK_AB R9, R15, R14 ;  /* 0x0000000e0f09723e */ /* 0x004fce00000000ff */
[----:B------:R2:W-:Y:S01]  /*1ee0*/  MUFU.EX2 R40, R18 ;  /* 0x0000001200287308 */ /* 0x0005e20000000800 */
[----:B---3--:R-:W-:-:S07]  /*1ef0*/  FADD R17, R13, R22 ;  /* 0x000000160d117221 */ /* 0x008fce0000000000 */
[----:B------:R-:W3:Y:S01]  /*1f00*/  MUFU.EX2 R41, R19 ;  /* 0x0000001300297308 */ /* 0x000ee20000000800 */
[----:B--2---:R-:W-:Y:S01]  /*1f10*/  FADD R18, R14, R17 ;  /* 0x000000110e127221 */ /* 0x004fe20000000000 */
[----:B----4-:R-:W-:-:S03]  /*1f20*/  F2FP.F16.F32.PACK_AB R10, R39, R16 ;  /* 0x00000010270a723e */ /* 0x010fc600000000ff */
[----:B------:R-:W-:Y:S01]  /*1f30*/  FADD R13, R15, R18 ;  /* 0x000000120f0d7221 */ /* 0x000fe20000000000 */
[----:B---3--:R-:W-:Y:S01]  /*1f40*/  F2FP.F16.F32.PACK_AB R11, R41, R40 ;  /* 0x00000028290b723e */ /* 0x008fe200000000ff */
[----:B01----:R-:W-:Y:S06]  /*1f50*/  @!P2 BRA `(.L_x_9) ;  /* 0x000000000004a947 */ /* 0x003fec0003800000 */
[----:B------:R0:W-:Y:S02]  /*1f60*/  STTM.x8 tmem[UR17], R4 ;  /* 0x00000004000079ed */ /* 0x0001e400081c0011 */
.L_x_9:
[----:B-----5:R1:W-:Y:S01]  /*1f70*/  STS.U16 [R3+UR11+0x4000], R36 ;  /* 0x0040002403007988 */ /* 0x0203e2000800040b */
[----:B------:R-:W-:Y:S01]  /*1f80*/  FMUL R42, R12, 1.4426950216293334961 ;  /* 0x3fb8aa3b0c2a7820 */ /* 0x000fe20000400000 */
[----:B------:R-:W-:Y:S01]  /*1f90*/  FADD R54, R16, R13 ;  /* 0x0000000d10367221 */ /* 0x000fe20000000000 */
[----:B------:R-:W-:Y:S01]  /*1fa0*/  UIADD3 UR22, UPT, UPT, UR23, -0x10, URZ ;  /* 0xfffffff017167890 */ /* 0x000fe2000fffe0ff */
[----:B------:R1:W-:Y:S03]  /*1fb0*/  STS.U16 [R3+UR11+0x4200], R38 ;  /* 0x0042002603007988 */ /* 0x0003e6000800040b */
[----:B------:R-:W2:Y:S01]  /*1fc0*/  MUFU.EX2 R42, R42 ;  /* 0x0000002a002a7308 */ /* 0x000ea20000000800 */
[----:B------:R-:W3:Y:S02]  /*1fd0*/  FENCE.VIEW.ASYNC.T ;  /* 0x00000000000073c6 */ /* 0x000ee40000000200 */
[----:B---3--:R-:W-:Y:S06]  /*1fe0*/  BAR.SYNC.DEFER_BLOCKING 0x0 ;  /* 0x0000000000007b1d */ /* 0x008fec0000010000 */
[----:B0-----:R-:W0:Y:S01]  /*1ff0*/  LDTM.x32 R4, tmem[UR13] ;  /* 0x0000000d000479ee */ /* 0x001e2200082c0000 */
[----:B------:R-:W-:Y:S01]  /*2000*/  NOP ;  /* 0x0000000000007918 */ /* 0x000fe20000000000 */
[----:B-1----:R-:W-:Y:S05]  /*2010*/  @!P2 BRA `(.L_x_10) ;  /* 0x000000000084a947 */ /* 0x002fea0003800000 */
[C---:B0-2---:R-:W-:Y:S01]  /*2020*/  FMUL R4, R42.reuse, R4 ;  /* 0x000000042a047220 */ /* 0x045fe20000400000 */
[C---:B------:R-:W-:Y:S01]  /*2030*/  FMUL R5, R42.reuse, R5 ;  /* 0x000000052a057220 */ /* 0x040fe20000400000 */
        /* <DEDUP_REMOVED lines=29> */
[----:B------:R-:W-:-:S04]  /*2210*/  FMUL R35, R42, R35 ;  /* 0x000000232a237220 */ /* 0x000fc80000400000 */
[----:B------:R1:W-:Y:S03]  /*2220*/  STTM.x32 tmem[UR13], R4 ;  /* 0x00000004000079ed */ /* 0x0003e600082c000d */
.L_x_10:
[----:B0-----:R-:W0:Y:S02]  /*2230*/  FENCE.VIEW.ASYNC.T ;  /* 0x00000000000073c6 */ /* 0x001e240000000200 */
[----:B0-----:R-:W-:Y:S01]  /*2240*/  BAR.SYNC.DEFER_BLOCKING 0x0 ;  /* 0x0000000000007b1d */ /* 0x001fe20000010000 */
[----:B------:R-:W-:Y:S01]  /*2250*/  FADD R39, R39, R54 ;  /* 0x0000003627277221 */ /* 0x000fe20000000000 */
[----:B------:R-:W-:-:S03]  /*2260*/  UISETP.GE.AND UP1, UPT, UR22, 0x1, UPT ;  /* 0x000000011600788c */ /* 0x000fc6000bf26270 */
[----:B------:R-:W-:-:S04]  /*2270*/  FADD R40, R40, R39 ;  /* 0x0000002728287221 */ /* 0x000fc80000000000 */
[----:B------:R-:W-:-:S04]  /*2280*/  FADD R41, R41, R40 ;  /* 0x0000002829297221 */ /* 0x000fc80000000000 */
[----:B--2---:R-:W-:Y:S01]  /*2290*/  FADD R41, R42, R41 ;  /* 0x000000292a297221 */ /* 0x004fe20000000000 */
[----:B------:R0:W-:Y:S06]  /*22a0*/  MEMBAR.ALL.CTA ;  /* 0x0000000000007992 */ /* 0x0001ec0000008000 */
[----:B0-----:R-:W0:Y:S02]  /*22b0*/  FENCE.VIEW.ASYNC.S ;  /* 0x00000000000073c6 */ /* 0x001e240000000000 */
[----:B0-----:R-:W-:Y:S06]  /*22c0*/  BAR.SYNC.DEFER_BLOCKING 0x0 ;  /* 0x0000000000007b1d */ /* 0x001fec0000010000 */
[----:B------:R-:W-:Y:S05]  /*22d0*/  @!P3 BRA `(.L_x_11) ;  /* 0x000000000044b947 */ /* 0x000fea0003800000 */
[----:B------:R-:W-:Y:S02]  /*22e0*/  UIADD3 UR4, UPT, UPT, UR11, 0x4000, URZ ;  /* 0x000040000b047890 */ /* 0x000fe4000fffe0ff */
[----:B------:R-:W-:Y:S02]  /*22f0*/  UIADD3 UR6, UPT, UPT, UR12, 0x20, URZ ;  /* 0x000000200c067890 */ /* 0x000fe4000fffe0ff */
[----:B------:R-:W-:Y:S02]  /*2300*/  USHF.R.U32.HI UR4, URZ, 0x4, UR4 ;  /* 0x00000004ff047899 */ /* 0x000fe40008011604 */
[----:B------:R-:W-:Y:S02]  /*2310*/  UIADD3 UR20, UPT, UPT, UR12, 0x68, URZ ;  /* 0x000000680c147890 */ /* 0x000fe4000fffe0ff */
[----:B------:R-:W-:Y:S01]  /*2320*/  USGXT.U32 UR18, UR4, 0xe ;  /* 0x0000000e0412789a */ /* 0x000fe20008000000 */
[----:B------:R-:W-:Y:S01]  /*2330*/  UMOV UR24, 0x0 ;  /* 0x0000000000187882 */ /* 0x000fe20000000000 */
[----:B------:R-:W-:Y:S01]  /*2340*/  UMOV UR25, 0x8080010 ;  /* 0x0808001000197882 */ /* 0x000fe20000000000 */
[----:B------:R-:W-:Y:S01]  /*2350*/  UMOV UR4, UR14 ;  /* 0x0000000e00047c82 */ /* 0x000fe20008000000 */
[----:B------:R-:W-:Y:S01]  /*2360*/  UMOV UR5, URZ ;  /* 0x000000ff00057c82 */ /* 0x000fe20008000000 */
[----:B------:R-:W-:Y:S01]  /*2370*/  UMOV UR19, 0xc0004010 ;  /* 0xc000401000137882 */ /* 0x000fe20000000000 */
[----:B------:R-:W-:Y:S01]  /*2380*/  UMOV UR28, 0x0 ;  /* 0x00000000001c7882 */ /* 0x000fe20000000000 */
[----:B------:R-:W-:Y:S01]  /*2390*/  UMOV UR29, 0x8080010 ;  /* 0x08080010001d7882 */ /* 0x000fe20000000000 */
[----:B------:R-:W-:Y:S01]  /*23a0*/  UMOV UR4, UR4 ;  /* 0x0000000400047c82 */ /* 0x000fe20008000000 */
[----:B------:R0:W-:Y:S01]  /*23b0*/  UTCHMMA tmem[UR7], gdesc[UR18], tmem[UR12], tmem[UR24], idesc[UR25], UPT ;  /* 0x00ff1812070079ea */ /* 0x0001e2000b80000c */
[----:B------:R0:W-:Y:S01]  /*23c0*/  UTCHMMA tmem[UR20], gdesc[UR18], tmem[UR6], tmem[UR28], idesc[UR29], UPT ;  /* 0x00ff1c12140079ea */ /* 0x0001e2000b800006 */
[----:B------:R0:W-:Y:S01]  /*23d0*/  UTCBAR [UR4], URZ ;  /* 0x000000ff040073e9 */ /* 0x0001e200080000ff */
[----:B------:R-:W-:Y:S01]  /*23e0*/  NOP ;  /* 0x0000000000007918 */ /* 0x000fe20000000000 */
.L_x_11:
[----:B------:R-:W-:Y:S01]  /*23f0*/  FSEL R44, R44, -INF , P2 ;  /* 0xff8000002c2c7808 */ /* 0x000fe20001000000 */
[----:B0-----:R-:W-:Y:S01]  /*2400*/  UMOV UR4, URZ ;  /* 0x000000ff00047c82 */ /* 0x001fe20008000000 */
[----:B------:R-:W-:Y:S01]  /*2410*/  FSEL R45, R41, 1, P2 ;  /* 0x3f800000292d7808 */ /* 0x000fe20001000000 */
[----:B------:R-:W-:Y:S06]  /*2420*/  BRA.U !UP1, `(.L_x_12) ;  /* 0x0000000d09fc7547 */ /* 0x000fec000b800000 */
[----:B------:R-:W-:Y:S01]  /*2430*/  USHF.R.U32.HI UR4, URZ, 0x4, UR11 ;  /* 0x00000004ff047899 */ /* 0x000fe2000801160b */
[----:B------:R-:W-:Y:S01]  /*2440*/  SHF.L.U32 R54, R37, 0x4, RZ ;  /* 0x0000000425367819 */ /* 0x000fe200000006ff */
[----:B------:R-:W-:Y:S01]  /*2450*/  USHF.L.U32 UR23, UR9, 0x4, URZ ;  /* 0x0000000409177899 */ /* 0x000fe200080006ff */
[----:B-1----:R-:W-:Y:S01]  /*2460*/  HFMA2 R8, -RZ, RZ, 0, 0 ;  /* 0x00000000ff087431 */ /* 0x002fe200000001ff */
[----:B------:R-:W-:Y:S01]  /*2470*/  USHF.R.U32.HI UR9, URZ, 0x4, UR8 ;  /* 0x00000004ff097899 */ /* 0x000fe20008011608 */
[----:B------:R-:W-:Y:S01]  /*2480*/  MOV R21, R44 ;  /* 0x0000002c00157202 */ /* 0x000fe20000000f00 */
[----:B------:R-:W-:Y:S01]  /*2490*/  USGXT.U32 UR8, UR4, 0xe ;  /* 0x0000000e0408789a */ /* 0x000fe20008000000 */
[----:B------:R-:W-:Y:S01]  /*24a0*/  MOV R55, R54 ;  /* 0x0000003600377202 */ /* 0x000fe20000000f00 */
[----:B------:R-:W-:Y:S01]  /*24b0*/  UIADD3 UR6, UPT, UPT, UR11, 0x4800, URZ ;  /* 0x000048000b067890 */ /* 0x000fe2000fffe0ff */
[----:B------:R-:W-:Y:S01]  /*24c0*/  MOV R57, UR23 ;  /* 0x0000001700397c02 */ /* 0x000fe20008000f00 */
[----:B------:R-:W-:Y:S01]  /*24d0*/  UIADD3 UR18, UP2, UPT, UR8, 0x1000080, URZ ;  /* 0x0100008008127890 */ /* 0x000fe2000ff5e0ff */
[----:B------:R-:W-:Y:S01]  /*24e0*/  UMOV UR5, URZ ;  /* 0x000000ff00057c82 */ /* 0x000fe20008000000 */
[----:B------:R-:W-:-:S02]  /*24f0*/  USGXT.U32 UR4, UR9, 0xe ;  /* 0x0000000e0904789a */ /* 0x000fc40008000000 */
[----:B------:R-:W-:Y:S02]  /*2500*/  USHF.R.U32.HI UR6, URZ, 0x4, UR6 ;  /* 0x00000004ff067899 */ /* 0x000fe40008011606 */
[----:B------:R-:W-:Y:S02]  /*2510*/  UIADD3.X UR19, UPT, UPT, UR5, 0x40004040, URZ, UP2, !UPT ;  /* 0x4000404005137890 */ /* 0x000fe400097fe4ff */
[----:B------:R-:W-:Y:S02]  /*2520*/  UIADD3 UR38, UP2, UPT, UR18, 0x180, URZ ;  /* 0x0000018012267890 */ /* 0x000fe4000ff5e0ff */
[----:B------:R-:W-:Y:S01]  /*2530*/  UIADD3 UR40, UP3, UPT, UR18, 0x200, URZ ;  /* 0x0000020012287890 */ /* 0x000fe2000ff7e0ff */
[----:B------:R-:W-:Y:S01]  /*2540*/  UMOV UR24, 0xfffffffe ;  /* 0xfffffffe00187882 */ /* 0x000fe20000000000 */
[----:B------:R-:W-:Y:S01]  /*2550*/  UMOV UR25, 0x7fffbfdf ;  /* 0x7fffbfdf00197882 */ /* 0x000fe20000000000 */
[----:B------:R-:W-:Y:S02]  /*2560*/  UISETP.NE.U32.AND UP1, UPT, UR26, URZ, UPT ;  /* 0x000000ff1a00728c */ /* 0x000fe4000bf25070 */
[----:B------:R-:W-:Y:S01]  /*2570*/  USGXT.U32 UR20, UR6, 0xe ;  /* 0x0000000e0614789a */ /* 0x000fe20008000000 */
[----:B------:R-:W0:Y:S01]  /*2580*/  LDCU UR45, c[0x0][0x3a8] ;  /* 0x00007500ff2d77ac */ /* 0x000e220008000800 */
[----:B------:R-:W-:-:S02]  /*2590*/  ULOP3.LUT UR37, UR8, 0x1000000, URZ, 0xfc, !UPT ;  /* 0x0100000008257892 */ /* 0x000fc4000f8efcff */
[----:B------:R-:W-:Y:S02]  /*25a0*/  UIADD3.64 UR24, UPT, UPT, UR4, -UR24, URZ ;  /* 0x8000001804187297 */ /* 0x000fe4000fffe0ff */
[----:B------:R-:W-:Y:S02]  /*25b0*/  UIADD3.X UR39, UPT, UPT, UR19, URZ, URZ, UP2, !UPT ;  /* 0x000000ff13277290 */ /* 0x000fe400097fe4ff */
[----:B------:R-:W-:Y:S01]  /*25c0*/  UIADD3.X UR41, UPT, UPT, UR19, URZ, URZ, UP3, !UPT ;  /* 0x000000ff13297290 */ /* 0x000fe20009ffe4ff */
[----:B------:R-:W-:Y:S01]  /*25d0*/  UMOV UR36, 0x1 ;  /* 0x0000000100247882 */ /* 0x000fe20000000000 */
[----:B------:R-:W-:Y:S01]  /*25e0*/  UMOV UR6, URZ ;  /* 0x000000ff00067c82 */ /* 0x000fe20008000000 */
[----:B------:R-:W-:Y:S01]  /*25f0*/  UMOV UR26, UR4 ;  /* 0x00000004001a7c82 */ /* 0x000fe20008000000 */
[----:B------:R-:W-:Y:S01]  /*2600*/  UMOV UR27, 0x80004020 ;  /* 0x80004020001b7882 */ /* 0x000fe20000000000 */
[----:B------:R-:W-:-:S07]  /*2610*/  UMOV UR21, 0xc0004010 ;  /* 0xc000401000157882 */ /* 0x000fce0000000000 */
.L_x_17:
[----:B------:R-:W-:-:S04]  /*2620*/  IMAD.WIDE R4, R55, 0x2, R52 ;  /* 0x0000000237047825 */ /* 0x000fc800078e0234 */
[----:B------:R-:W-:Y:S02]  /*2630*/  IMAD.WIDE R6, R55, 0x2, R50 ;  /* 0x0000000237067825 */ /* 0x000fe400078e0232 */
[----:B------:R-:W2:Y:S04]  /*2640*/  LDG.E.U16 R5, desc[UR34][R4.64] ;  /* 0x0000002204057981 */ /* 0x000ea8000c1e1500 */
[----:B------:R-:W3:Y:S01]  /*2650*/  LDG.E.U16 R7, desc[UR34][R6.64] ;  /* 0x0000002206077981 */ /* 0x000ee2000c1e1500 */
[----:B------:R-:W-:Y:S01]  /*2660*/  UMOV UR8, 0x1 ;  /* 0x0000000100087882 */ /* 0x000fe20000000000 */
[----:B------:R-:W-:Y:S01]  /*2670*/  VOTEU.ALL UP2, P1 ;  /* 0x0000000000ff7886 */ /* 0x000fe20000840000 */
[----:B------:R-:W-:-:S04]  /*2680*/  @!UP0 UIADD3 UR8, UPT, UPT, -UR8, 0x100000, URZ ;  /* 0x0010000008088890 */ /* 0x000fc8000fffe1ff */
[----:B------:R-:W-:Y:S02]  /*2690*/  @!UP0 USHF.L.U32 UR9, UR8, 0xb, URZ ;  /* 0x0000000b08098899 */ /* 0x000fe400080006ff */
[----:B------:R-:W-:Y:S01]  /*26a0*/  @!UP0 USHF.L.U32 UR8, UR8, 0x1, URZ ;  /* 0x0000000108088899 */ /* 0x000fe200080006ff */
[----:B--2---:R1:W-:Y:S04]  /*26b0*/  STS.U16 [R2+UR11+0x4400], R5 ;  /* 0x0044000502007988 */ /* 0x0043e8000800040b */
[----:B---3--:R1:W-:Y:S01]  /*26c0*/  STS.U16 [R2+UR11+0x4600], R7 ;  /* 0x0046000702007988 */ /* 0x0083e2000800040b */
[----:B------:R2:W-:Y:S06]  /*26d0*/  MEMBAR.ALL.CTA ;  /* 0x0000000000007992 */ /* 0x0005ec0000008000 */
[----:B--2---:R-:W-:Y:S04]  /*26e0*/  FENCE.VIEW.ASYNC.S ;  /* 0x00000000000073c6 */ /* 0x004fe80000000000 */
[----:B------:R-:W2:Y:S02]  /*26f0*/  FENCE.VIEW.ASYNC.S ;  /* 0x00000000000073c6 */ /* 0x000ea40000000000 */
[----:B--2---:R1:W2:Y:S02]  /*2700*/  @!UP2 SYNCS.EXCH.64 URZ, [UR11+0x4c10], UR8 ;  /* 0x004c10080bffa5b2 */ /* 0x0042a40008000100 */
[----:B--2---:R-:W-:Y:S06]  /*2710*/  BAR.SYNC.DEFER_BLOCKING 0x0 ;  /* 0x0000000000007b1d */ /* 0x004fec0000010000 */
[----:B-1----:R-:W-:Y:S05]  /*2720*/  BRA.U UP1, `(.L_x_13) ;  /* 0x0000000101547547 */ /* 0x002fea000b800000 */
[----:B------:R-:W-:Y:S02]  /*2730*/  UIADD3 UR4, UPT, UPT, UR12, 0x50, URZ ;  /* 0x000000500c047890 */ /* 0x000fe4000fffe0ff */
[----:B------:R-:W-:Y:S02]  /*2740*/  UIADD3 UR44, UPT, UPT, UR12, 0x50, URZ ;  /* 0x000000500c2c7890 */ /* 0x000fe4000fffe0ff */
[----:B------:R-:W-:Y:S01]  /*2750*/  UIADD3 UR8, UPT, UPT, UR11, 0x4c10, URZ ;  /* 0x00004c100b087890 */ /* 0x000fe2000fffe0ff */
[----:B------:R-:W-:Y:S01]  /*2760*/  UMOV UR30, 0x0 ;  /* 0x00000000001e7882 */ /* 0x000fe20000000000 */
[----:B------:R-:W-:Y:S01]  /*2770*/  UMOV UR31, 0x8048010 ;  /* 0x08048010001f7882 */ /* 0x000fe20000000000 */
[----:B------:R-:W-:Y:S01]  /*2780*/  UMOV UR28, UR37 ;  /* 0x00000025001c7c82 */ /* 0x000fe20008000000 */
[----:B------:R-:W-:Y:S01]  /*2790*/  UMOV UR29, 0x40004040 ;  /* 0x40004040001d7882 */ /* 0x000fe20000000000 */
[----:B------:R-:W-:Y:S01]  /*27a0*/  UMOV UR32, 0x0 ;  /* 0x0000000000207882 */ /* 0x000fe20000000000 */
[----:B------:R-:W-:Y:S01]  /*27b0*/  UMOV UR33, 0x8048010 ;  /* 0x0804801000217882 */ /* 0x000fe20000000000 */
[----:B------:R-:W-:Y:S01]  /*27c0*/  UMOV UR42, 0x0 ;  /* 0x00000000002a7882 */ /* 0x000fe20000000000 */
[----:B------:R-:W-:Y:S01]  /*27d0*/  UMOV UR43, 0x8048010 ;  /* 0x08048010002b7882 */ /* 0x000fe20000000000 */
[----:B------:R1:W-:Y:S01]  /*27e0*/  UTCHMMA gdesc[UR28], gdesc[UR26], tmem[UR15], tmem[UR30], idesc[UR31], !UPT ;  /* 0x00ff1e1a1c0075ea */ /* 0x0003e2000f80000f */
[----:B------:R-:W-:Y:S01]  /*27f0*/  UMOV UR9, URZ ;  /* 0x000000ff00097c82 */ /* 0x000fe20008000000 */
        /* <DEDUP_REMOVED lines=8> */
.L_x_13:
[----:B------:R-:W2:Y:S01]  /*2880*/  SYNCS.PHASECHK.TRANS64.TRYWAIT P2, [UR11+0x4c10], RZ ;  /* 0x004c10ffff0075a7 */ /* 0x000ea2000804110b */
[----:B------:R-:W-:Y:S01]  /*2890*/  SHF.L.U32 R20, R8, 0x1f, RZ ;  /* 0x0000001f08147819 */ /* 0x000fe200000006ff */
[----:B--2---:R-:W-:Y:S06]  /*28a0*/  @!P2 BRA `(.L_x_14) ;  /* 0x0000002000d8a947 */ /* 0x004fec0003800000 */
.L_x_23:
[----:B------:R-:W-:Y:S01]  /*28b0*/  BAR.SYNC.DEFER_BLOCKING 0x0 ;  /* 0x0000000000007b1d */ /* 0x000fe20000010000 */
[----:B------:R-:W-:-:S04]  /*28c0*/  IMAD.WIDE R22, R57, 0x2, R48 ;  /* 0x0000000239167825 */ /* 0x000fc800078e0230 */
[----:B------:R-:W-:Y:S01]  /*28d0*/  IMAD.WIDE R24, R57, 0x2, R46 ;  /* 0x0000000239187825 */ /* 0x000fe200078e022e */
[----:B------:R-:W2:Y:S01]  /*28e0*/  LDTM.x16 R4, tmem[UR16] ;  /* 0x00000010000479ee */ /* 0x000ea20008240000 */
[----:B------:R-:W2:Y:S01]  /*28f0*/  @!P1 SYNCS.CCTL.IV [UR11+0x4c10] ;  /* 0x004c1000ff0099b1 */ /* 0x000ea2000800000b */
[----:B------:R-:W-:Y:S01]  /*2900*/  NOP ;  /* 0x0000000000007918 */ /* 0x000fe20000000000 */
[----:B--2---:R-:W2:Y:S02]  /*2910*/  SYNCS.PHASECHK.TRANS64.TRYWAIT P2, [UR14], R20 ;  /* 0x00000014ff0075a7 */ /* 0x004ea4000804110e */
[----:B--2---:R-:W-:Y:S05]  /*2920*/  @!P2 BRA `(.L_x_15) ;  /* 0x0000002000c4a947 */ /* 0x004fea0003800000 */
.L_x_24:
[----:B------:R2:W3:Y:S04]  /*2930*/  LDG.E.U16 R64, desc[UR34][R22.64] ;  /* 0x0000002216407981 */ /* 0x0004e8000c1e1500 */
[----:B------:R4:W5:Y:S01]  /*2940*/  LDG.E.U16 R66, desc[UR34][R24.64] ;  /* 0x0000002218427981 */ /* 0x000962000c1e1500 */
[----:B0-----:R-:W-:Y:S01]  /*2950*/  FMUL R20, R4, UR45 ;  /* 0x0000002d04147c20 */ /* 0x001fe20008400000 */
[----:B------:R-:W-:Y:S01]  /*2960*/  FMUL R27, R5, UR45 ;  /* 0x0000002d051b7c20 */ /* 0x000fe20008400000 */
[----:B------:R-:W-:Y:S01]  /*2970*/  FMUL R26, R6, UR45 ;  /* 0x0000002d061a7c20 */ /* 0x000fe20008400000 */
[----:B------:R-:W-:Y:S01]  /*2980*/  FMUL R28, R7, UR45 ;  /* 0x0000002d071c7c20 */ /* 0x000fe20008400000 */
[----:B------:R-:W-:Y:S01]  /*2990*/  FMUL R29, R8, UR45 ;  /* 0x0000002d081d7c20 */ /* 0x000fe20008400000 */
[----:B--2---:R-:W-:Y:S01]  /*29a0*/  FMUL R22, R11, UR45 ;  /* 0x0000002d0b167c20 */ /* 0x004fe20008400000 */
[----:B------:R-:W-:Y:S01]  /*29b0*/  FMUL R23, R12, UR45 ;  /* 0x0000002d0c177c20 */ /* 0x000fe20008400000 */
[----:B------:R-:W-:Y:S01]  /*29c0*/  FMNMX3 R26, R20, R27, R26, !PT ;  /* 0x0000001b141a7276 */ /* 0x000fe2000780001a */
[----:B------:R-:W-:Y:S01]  /*29d0*/  FMUL R20, R9, UR45 ;  /* 0x0000002d09147c20 */ /* 0x000fe20008400000 */
[----:B------:R-:W-:Y:S01]  /*29e0*/  FMUL R27, R10, UR45 ;  /* 0x0000002d0a1b7c20 */ /* 0x000fe20008400000 */
[----:B----4-:R-:W-:Y:S01]  /*29f0*/  FMUL R25, R14, UR45 ;  /* 0x0000002d0e197c20 */ /* 0x010fe20008400000 */
[----:B------:R-:W-:Y:S01]  /*2a00*/  FMNMX3 R26, R26, R28, R29, !PT ;  /* 0x0000001c1a1a7276 */ /* 0x000fe2000780001d */
[----:B------:R-:W-:Y:S01]  /*2a10*/  FMUL R44, R19, UR45 ;  /* 0x0000002d132c7c20 */ /* 0x000fe20008400000 */
[----:B------:R-:W-:-:S02]  /*2a20*/  ULEA UR14, UR36, UR11, 0x3 ;  /* 0x0000000b240e7291 */ /* 0x000fc4000f8e18ff */
[----:B------:R-:W-:Y:S01]  /*2a30*/  FMNMX3 R26, R26, R20, R27, !PT ;  /* 0x000000141a1a7276 */ /* 0x000fe2000780001b */
[----:B------:R-:W-:Y:S01]  /*2a40*/  FMUL R20, R13, UR45 ;  /* 0x0000002d0d147c20 */ /* 0x000fe20008400000 */
[----:B------:R-:W-:Y:S02]  /*2a50*/  UIADD3 UR14, UPT, UPT, UR14, 0x4c00, URZ ;  /* 0x00004c000e0e7890 */ /* 0x000fe4000fffe0ff */
[----:B------:R-:W-:Y:S01]  /*2a60*/  FMNMX3 R26, R26, R22, R23, !PT ;  /* 0x000000161a1a7276 */ /* 0x000fe20007800017 */
[----:B------:R-:W-:Y:S01]  /*2a70*/  FMUL R22, R15, UR45 ;  /* 0x0000002d0f167c20 */ /* 0x000fe20008400000 */
[----:B------:R-:W-:Y:S01]  /*2a80*/  FMUL R23, R16, UR45 ;  /* 0x0000002d10177c20 */ /* 0x000fe20008400000 */
[----:B-1----:R-:W-:Y:S01]  /*2a90*/  UMOV UR4, UR5 ;  /* 0x0000000500047c82 */ /* 0x002fe20008000000 */
[----:B------:R-:W-:Y:S01]  /*2aa0*/  FMNMX3 R26, R26, R20, R25, !PT ;  /* 0x000000141a1a7276 */ /* 0x000fe20007800019 */
[----:B------:R-:W-:Y:S01]  /*2ab0*/  FMUL R20, R17, UR45 ;  /* 0x0000002d11147c20 */ /* 0x000fe20008400000 */
[----:B------:R-:W-:-:S02]  /*2ac0*/  FMUL R25, R18, UR45 ;  /* 0x0000002d12197c20 */ /* 0x000fc40008400000 */
[----:B------:R-:W-:-:S04]  /*2ad0*/  FMNMX3 R22, R26, R22, R23, !PT ;  /* 0x000000161a167276 */ /* 0x000fc80007800017 */
[----:B------:R-:W-:-:S04]  /*2ae0*/  FMNMX3 R20, R22, R20, R25, !PT ;  /* 0x0000001416147276 */ /* 0x000fc80007800019 */
[----:B------:R-:W-:-:S05]  /*2af0*/  FMNMX3 R44, R20, R44, R21, !PT ;  /* 0x0000002c142c7276 */ /* 0x000fca0007800015 */
[--C-:B------:R-:W-:Y:S01]  /*2b00*/  FFMA R4, R4, UR45, -R44.reuse ;  /* 0x0000002d04047c23 */ /* 0x100fe2000800082c */
        /* <DEDUP_REMOVED lines=14> */
[----:B------:R-:W-:Y:S01]  /*2bf0*/  FFMA R19, R19, UR45, -R44 ;  /* 0x0000002d13137c23 */ /* 0x000fe2000800082c */
[----:B------:R-:W-:Y:S01]  /*2c00*/  FMUL R4, R4, 1.4426950216293334961 ;  /* 0x3fb8aa3b04047820 */ /* 0x000fe20000400000 */
        /* <DEDUP_REMOVED lines=15> */
[----:B------:R-:W-:Y:S01]  /*2d00*/  MUFU.EX2 R4, R4 ;  /* 0x0000000400047308 */ /* 0x000fe20000000800 */
[----:B------:R-:W-:-:S04]  /*2d10*/  FADD R62, -R44, R21 ;  /* 0x000000152c3e7221 */ /* 0x000fc80000000100 */
[----:B------:R-:W-:-:S03]  /*2d20*/  FMUL R62, R62, 1.4426950216293334961 ;  /* 0x3fb8aa3b3e3e7820 */ /* 0x000fc60000400000 */
[----:B------:R-:W0:Y:S08]  /*2d30*/  MUFU.EX2 R5, R5 ;  /* 0x0000000500057308 */ /* 0x000e300000000800 */
[----:B------:R-:W1:Y:S08]  /*2d40*/  MUFU.EX2 R68, R6 ;  /* 0x0000000600447308 */ /* 0x000e700000000800 */
[----:B------:R-:W2:Y:S01]  /*2d50*/  MUFU.EX2 R65, R7 ;  /* 0x0000000700417308 */ /* 0x000ea20000000800 */
[----:B0-----:R-:W-:Y:S01]  /*2d60*/  F2FP.F16.F32.PACK_AB R36, R5, R4 ;  /* 0x000000040524723e */ /* 0x001fe200000000ff */
[----:B------:R-:W-:-:S06]  /*2d70*/  FADD R63, R4, R5 ;  /* 0x00000005043f7221 */ /* 0x000fcc0000000000 */
[----:B------:R-:W0:Y:S01]  /*2d80*/  MUFU.EX2 R70, R8 ;  /* 0x0000000800467308 */ /* 0x000e220000000800 */
[----:B-1----:R-:W-:-:S07]  /*2d90*/  FADD R63, R68, R63 ;  /* 0x0000003f443f7221 */ /* 0x002fce0000000000 */
[----:B------:R-:W1:Y:S01]  /*2da0*/  MUFU.EX2 R67, R9 ;  /* 0x0000000900437308 */ /* 0x000e620000000800 */
[C---:B--2---:R-:W-:Y:S01]  /*2db0*/  F2FP.F16.F32.PACK_AB R37, R65.reuse, R68 ;  /* 0x000000444125723e */ /* 0x044fe200000000ff */
[----:B------:R-:W-:-:S06]  /*2dc0*/  FADD R63, R65, R63 ;  /* 0x0000003f413f7221 */ /* 0x000fcc0000000000 */
[----:B------:R-:W2:Y:S01]  /*2dd0*/  MUFU.EX2 R72, R10 ;  /* 0x0000000a00487308 */ /* 0x000ea20000000800 */
[----:B0-----:R-:W-:-:S07]  /*2de0*/  FADD R63, R70, R63 ;  /* 0x0000003f463f7221 */ /* 0x001fce0000000000 */
[----:B------:R-:W0:Y:S01]  /*2df0*/  MUFU.EX2 R69, R11 ;  /* 0x0000000b00457308 */ /* 0x000e220000000800 */
[C---:B-1----:R-:W-:Y:S01]  /*2e00*/  F2FP.F16.F32.PACK_AB R38, R67.reuse, R70 ;  /* 0x000000464326723e */ /* 0x042fe200000000ff */
[----:B------:R-:W-:-:S06]  /*2e10*/  FADD R63, R67, R63 ;  /* 0x0000003f433f7221 */ /* 0x000fcc0000000000 */
[----:B------:R-:W1:Y:S01]  /*2e20*/  MUFU.EX2 R71, R12 ;  /* 0x0000000c00477308 */ /* 0x000e620000000800 */
[----:B--2---:R-:W-:-:S07]  /*2e30*/  FADD R63, R72, R63 ;  /* 0x0000003f483f7221 */ /* 0x004fce0000000000 */
[----:B------:R-:W2:Y:S01]  /*2e40*/  MUFU.EX2 R56, R13 ;  /* 0x0000000d00387308 */ /* 0x000ea20000000800 */
[C---:B0-----:R-:W-:Y:S01]  /*2e50*/  F2FP.F16.F32.PACK_AB R39, R69.reuse, R72 ;  /* 0x000000484527723e */ /* 0x041fe200000000ff */
[----:B------:R-:W-:-:S06]  /*2e60*/  FADD R63, R69, R63 ;  /* 0x0000003f453f7221 */ /* 0x000fcc0000000000 */
[----:B------:R-:W-:Y:S01]  /*2e70*/  MUFU.EX2 R58, R14 ;  /* 0x0000000e003a7308 */ /* 0x000fe20000000800 */
[----:B-1----:R-:W-:-:S07]  /*2e80*/  FADD R63, R71, R63 ;  /* 0x0000003f473f7221 */ /* 0x002fce0000000000 */
[----:B------:R-:W0:Y:S01]  /*2e90*/  MUFU.EX2 R59, R15 ;  /* 0x0000000f003b7308 */ /* 0x000e220000000800 */
[C---:B--2---:R-:W-:Y:S01]  /*2ea0*/  F2FP.F16.F32.PACK_AB R40, R56.reuse, R71 ;  /* 0x000000473828723e */ /* 0x044fe200000000ff */
[----:B------:R-:W-:-:S06]  /*2eb0*/  FADD R63, R56, R63 ;  /* 0x0000003f383f7221 */ /* 0x000fcc0000000000 */
[----:B------:R-:W-:Y:S08]  /*2ec0*/  MUFU.EX2 R60, R16 ;  /* 0x00000010003c7308 */ /* 0x000ff00000000800 */
[----:B------:R-:W1:Y:S01]  /*2ed0*/  MUFU.EX2 R61, R17 ;  /* 0x00000011003d7308 */ /* 0x000e620000000800 */
[----:B0-----:R-:W-:Y:S01]  /*2ee0*/  F2FP.F16.F32.PACK_AB R41, R59, R58 ;  /* 0x0000003a3b29723e */ /* 0x001fe200000000ff */
[----:B------:R-:W-:-:S04]  /*2ef0*/  FADD R58, R58, R63 ;  /* 0x0000003f3a3a7221 */ /* 0x000fc80000000000 */
[----:B------:R-:W-:Y:S02]  /*2f00*/  FADD R59, R59, R58 ;  /* 0x0000003a3b3b7221 */ /* 0x000fe40000000000 */
[----:B------:R-:W0:Y:S08]  /*2f10*/  MUFU.EX2 R73, R18 ;  /* 0x0000001200497308 */ /* 0x000e300000000800 */
[----:B------:R-:W2:Y:S01]  /*2f20*/  MUFU.EX2 R74, R19 ;  /* 0x00000013004a7308 */ /* 0x000ea20000000800 */
[----:B-1----:R-:W-:Y:S01]  /*2f30*/  F2FP.F16.F32.PACK_AB R42, R61, R60 ;  /* 0x0000003c3d2a723e */ /* 0x002fe200000000ff */
[----:B------:R-:W-:-:S04]  /*2f40*/  FADD R60, R60, R59 ;  /* 0x0000003b3c3c7221 */ /* 0x000fc80000000000 */
[----:B------:R-:W-:Y:S02]  /*2f50*/  FADD R60, R61, R60 ;  /* 0x0000003c3d3c7221 */ /* 0x000fe40000000000 */
[----:B------:R-:W1:Y:S02]  /*2f60*/  MUFU.EX2 R62, R62 ;  /* 0x0000003e003e7308 */ /* 0x000e640000000800 */
[----:B0-----:R-:W-:Y:S01]  /*2f70*/  FADD R60, R73, R60 ;  /* 0x0000003c493c7221 */ /* 0x001fe20000000000 */
[----:B--2---:R-:W-:-:S04]  /*2f80*/  F2FP.F16.F32.PACK_AB R43, R74, R73 ;  /* 0x000000494a2b723e */ /* 0x004fc800000000ff */
[----:B------:R-:W-:Y:S01]  /*2f90*/  STTM.x8 tmem[UR17], R36 ;  /* 0x00000024000079ed */ /* 0x000fe200081c0011 */
[----:B---3--:R0:W-:Y:S04]  /*2fa0*/  STS.U16 [R3+UR11+0x4800], R64 ;  /* 0x0048004003007988 */ /* 0x0081e8000800040b */
[----:B-----5:R0:W-:Y:S01]  /*2fb0*/  STS.U16 [R3+UR11+0x4a00], R66 ;  /* 0x004a004203007988 */ /* 0x0201e2000800040b */
[----:B------:R-:W2:Y:S02]  /*2fc0*/  FENCE.VIEW.ASYNC.T ;  /* 0x00000000000073c6 */ /* 0x000ea40000000200 */
[----:B--2---:R-:W-:Y:S06]  /*2fd0*/  BAR.SYNC.DEFER_BLOCKING 0x0 ;  /* 0x0000000000007b1d */ /* 0x004fec0000010000 */
[----:B------:R-:W1:Y:S01]  /*2fe0*/  LDTM.x32 R4, tmem[UR13] ;  /* 0x0000000d000479ee */ /* 0x000e6200082c0000 */
[----:B------:R-:W-:Y:S01]  /*2ff0*/  NOP ;  /* 0x0000000000007918 */ /* 0x000fe20000000000 */
[C---:B-1----:R-:W-:Y:S01]  /*3000*/  FMUL R4, R62.reuse, R4 ;  /* 0x000000043e047220 */ /* 0x042fe20000400000 */
        /* <DEDUP_REMOVED lines=31> */
[----:B------:R1:W-:Y:S01]  /*3200*/  STTM.x32 tmem[UR13], R4 ;  /* 0x00000004000079ed */ /* 0x0003e200082c000d */
[----:B------:R-:W2:Y:S02]  /*3210*/  FENCE.VIEW.ASYNC.T ;  /* 0x00000000000073c6 */ /* 0x000ea40000000200 */
[----:B--2---:R-:W-:Y:S06]  /*3220*/  BAR.SYNC.DEFER_BLOCKING 0x0 ;  /* 0x0000000000007b1d */ /* 0x004fec0000010000 */
[----:B------:R2:W-:Y:S06]  /*3230*/  MEMBAR.ALL.CTA ;  /* 0x0000000000007992 */ /* 0x0005ec0000008000 */
[----:B--2---:R-:W2:Y:S01]  /*3240*/  FENCE.VIEW.ASYNC.S ;  /* 0x00000000000073c6 */ /* 0x004ea20000000000 */
[----:B-1----:R-:W-:Y:S01]  /*3250*/  FADD R5, R74, R60 ;  /* 0x0000003c4a057221 */ /* 0x002fe20000000000 */
[----:B--2---:R-:W-:Y:S06]  /*3260*/  BAR.SYNC.DEFER_BLOCKING 0x0 ;  /* 0x0000000000007b1d */ /* 0x004fec0000010000 */
[----:B0-----:R-:W-:Y:S05]  /*3270*/  BRA.U UP1, `(.L_x_16) ;  /* 0x0000000101347547 */ /* 0x001fea000b800000 */
[----:B------:R-:W-:Y:S02]  /*3280*/  UIADD3 UR30, UPT, UPT, UR12, 0x20, URZ ;  /* 0x000000200c1e7890 */ /* 0x000fe4000fffe0ff */
[----:B------:R-:W-:Y:S01]  /*3290*/  UIADD3 UR31, UPT, UPT, UR12, 0x68, URZ ;  /* 0x000000680c1f7890 */ /* 0x000fe2000fffe0ff */
[----:B------:R-:W-:Y:S01]  /*32a0*/  UMOV UR28, 0x0 ;  /* 0x00000000001c7882 */ /* 0x000fe20000000000 */
[----:B------:R-:W-:Y:S01]  /*32b0*/  UMOV UR29, 0x8080010 ;  /* 0x08080010001d7882 */ /* 0x000fe20000000000 */
[----:B------:R-:W-:Y:S01]  /*32c0*/  UMOV UR8, UR14 ;  /* 0x0000000e00087c82 */ /* 0x000fe20008000000 */
[----:B------:R-:W-:Y:S01]  /*32d0*/  UMOV UR9, URZ ;  /* 0x000000ff00097c82 */ /* 0x000fe20008000000 */
[----:B------:R-:W-:Y:S01]  /*32e0*/  UMOV UR32, 0x0 ;  /* 0x0000000000207882 */ /* 0x000fe20000000000 */
[----:B------:R-:W-:Y:S01]  /*32f0*/  UMOV UR33, 0x8080010 ;  /* 0x0808001000217882 */ /* 0x000fe20000000000 */
[----:B------:R0:W-:Y:S01]  /*3300*/  UTCHMMA tmem[UR7], gdesc[UR20], tmem[UR12], tmem[UR28], idesc[UR29], UPT ;  /* 0x00ff1c14070079ea */ /* 0x0001e2000b80000c */
[----:B------:R-:W-:Y:S01]  /*3310*/  UMOV UR5, UR8 ;  /* 0x0000000800057c82 */ /* 0x000fe20008000000 */
[----:B------:R0:W-:Y:S01]  /*3320*/  UTCHMMA tmem[UR31], gdesc[UR20], tmem[UR30], tmem[UR32], idesc[UR33], UPT ;  /* 0x00ff20141f0079ea */ /* 0x0001e2000b80001e */
[----:B------:R0:W-:Y:S01]  /*3330*/  UTCBAR [UR5], URZ ;  /* 0x000000ff050073e9 */ /* 0x0001e200080000ff */
[----:B------:R-:W-:-:S02]  /*3340*/  NOP ;  /* 0x0000000000007918 */ /* 0x000fc40000000000 */
.L_x_16:
[----:B------:R-:W-:Y:S01]  /*3350*/  UIADD3 UR36, UPT, UPT, UR36, 0x1, URZ ;  /* 0x0000000124247890 */ /* 0x000fe2000fffe0ff */
[----:B------:R-:W-:Y:S01]  /*3360*/  FFMA R45, R62, R45, R5 ;  /* 0x0000002d3e2d7223 */ /* 0x000fe20000000005 */
[----:B------:R-:W-:Y:S01]  /*3370*/  UIADD3 UR6, UPT, UPT, UR6, 0x10, URZ ;  /* 0x0000001006067890 */ /* 0x000fe2000fffe0ff */
[----:B------:R-:W-:Y:S01]  /*3380*/  IADD3 R57, PT, PT, R57, UR23, RZ ;  /* 0x0000001739397c10 */ /* 0x000fe2000fffe0ff */
[----:B------:R-:W-:Y:S01]  /*3390*/  UISETP.GT.AND UP2, UPT, UR36, 0x1, UPT ;  /* 0x000000012400788c */ /* 0x000fe2000bf44270 */
[----:B------:R-:W-:Y:S02]  /*33a0*/  IADD3 R55, PT, PT, R54, R55, RZ ;  /* 0x0000003736377210 */ /* 0x000fe40007ffe0ff */
[----:B------:R-:W-:Y:S01]  /*33b0*/  MOV R8, UR4 ;  /* 0x0000000400087c02 */ /* 0x000fe20008000f00 */
[----:B0-----:R-:W-:Y:S01]  /*33c0*/  USEL UR5, URZ, 0x1, !UP2 ;  /* 0x00000001ff057887 */ /* 0x001fe2000d000000 */
[----:B------:R-:W-:Y:S01]  /*33d0*/  MOV R21, R44 ;  /* 0x0000002c00157202 */ /* 0x000fe20000000f00 */
[----:B------:R-:W-:-:S02]  /*33e0*/  USEL UR36, UR36, URZ, !UP2 ;  /* 0x000000ff24247287 */ /* 0x000fc4000d000000 */
[----:B------:R-:W-:Y:S02]  /*33f0*/  UISETP.GE.AND UP2, UPT, UR6, UR22, UPT ;  /* 0x000000160600728c */ /* 0x000fe4000bf46270 */
[----:B------:R-:W-:-:S07]  /*3400*/  ULOP3.LUT UR5, UR4, UR5, URZ, 0x3c, !UPT ;  /* 0x0000000504057292 */ /* 0x000fce000f8e3cff */
[----:B------:R-:W-:Y:S05]  /*3410*/  BRA.U !UP2, `(.L_x_17) ;  /* 0xfffffff10a807547 */ /* 0x000fea000b83ffff */
.L_x_12:
[C---:B------:R-:W-:Y:S01]  /*3420*/  FMUL R2, R45.reuse, 8388608 ;  /* 0x4b0000002d027820 */ /* 0x040fe20000400000 */
[----:B------:R-:W-:Y:S01]  /*3430*/  FSETP.GEU.AND P3, PT, R45, 1.175494350822287508e-38, PT ;  /* 0x008000002d00780b */ /* 0x000fe20003f6e000 */
[----:B------:R-:W-:Y:S01]  /*3440*/  HFMA2 R3, -RZ, RZ, 1.443359375, -0.2030029296875 ;  /* 0x3dc6b27fff037431 */ /* 0x000fe200000001ff */
[----:B------:R-:W0:Y:S02]  /*3450*/  LDCU UR5, c[0x0][0x3f0] ;  /* 0x00007e00ff0577ac */ /* 0x000e240008000800 */
[----:B------:R-:W-:Y:S02]  /*3460*/  FSEL R41, R2, R45, !P3 ;  /* 0x0000002d02297208 */ /* 0x000fe40005800000 */
[----:B------:R-:W-:Y:S01]  /*3470*/  FSEL R36, RZ, -23, P3 ;  /* 0xc1b80000ff247808 */ /* 0x000fe20001800000 */
[----:B------:R-:W2:Y:S01]  /*3480*/  LDCU.64 UR6, c[0x0][0x3e0] ;  /* 0x00007c00ff0677ac */ /* 0x000ea20008000a00 */
[C---:B------:R-:W-:Y:S02]  /*3490*/  IADD3 R2, PT, PT, R41.reuse, -0x3f3504f3, RZ ;  /* 0xc0cafb0d29027810 */ /* 0x040fe40007ffe0ff */
[----:B------:R-:W-:-:S02]  /*34a0*/  ISETP.GE.U32.AND P2, PT, R41, 0x7f800000, PT ;  /* 0x7f8000002900780c */ /* 0x000fc40003f46070 */
[----:B-1----:R-:W-:-:S04]  /*34b0*/  LOP3.LUT R4, R2, 0xff800000, RZ, 0xc0, !PT ;  /* 0xff80000002047812 */ /* 0x002fc800078ec0ff */
[----:B------:R-:W-:Y:S01]  /*34c0*/  IADD3 R2, PT, PT, R41, -R4, RZ ;  /* 0x8000000429027210 */ /* 0x000fe20007ffe0ff */
[----:B0-----:R-:W-:-:S04]  /*34d0*/  UISETP.GE.AND UP0, UPT, UR5, 0x1, UPT ;  /* 0x000000010500788c */ /* 0x001fc8000bf06270 */
[----:B------:R-:W-:-:S04]  /*34e0*/  FADD R38, R2, -1 ;  /* 0xbf80000002267421 */ /* 0x000fc80000000000 */
[----:B------:R-:W-:-:S04]  /*34f0*/  FFMA.FTZ R3, R38, R3, -0.16845393180847167969 ;  /* 0xbe2c7f3026037423 */ /* 0x000fc80000010003 */
[----:B------:R-:W-:-:S04]  /*3500*/  FFMA.FTZ R3, R38, R3, 0.1716887056827545166 ;  /* 0x3e2fcf2a26037423 */ /* 0x000fc80000010003 */
[C---:B------:R-:W-:Y:S02]  /*3510*/  FFMA.FTZ R5, R38.reuse, R3, -0.17900948226451873779 ;  /* 0xbe374e4326057423 */ /* 0x040fe40000010003 */
[----:B------:R-:W0:Y:S02]  /*3520*/  LDC.64 R2, c[0x0][0x398] ;  /* 0x0000e600ff027b82 */ /* 0x000e240000000a00 */
[----:B------:R-:W-:-:S04]  /*3530*/  FFMA.FTZ R5, R38, R5, 0.20512372255325317383 ;  /* 0x3e520bf426057423 */ /* 0x000fc80000010005 */
[----:B------:R-:W-:-:S04]  /*3540*/  FFMA.FTZ R5, R38, R5, -0.24046532809734344482 ;  /* 0xbe763c8b26057423 */ /* 0x000fc80000010005 */
[----:B------:R-:W-:-:S04]  /*3550*/  FFMA.FTZ R5, R38, R5, 0.28857114911079406738 ;  /* 0x3e93bf9926057423 */ /* 0x000fc80000010005 */
[----:B------:R-:W-:-:S04]  /*3560*/  FFMA.FTZ R5, R38, R5, -0.36067417263984680176 ;  /* 0xbeb8aa4926057423 */ /* 0x000fc80000010005 */
[----:B------:R-:W-:Y:S01]  /*3570*/  FFMA.FTZ R5, R38, R5, 0.48089820146560668945 ;  /* 0x3ef6384a26057423 */ /* 0x000fe20000010005 */
[----:B--2---:R-:W-:Y:S06]  /*3580*/  BRA.U !UP0, `(.L_x_18) ;  /* 0x0000000108107547 */ /* 0x004fec000b800000 */
[----:B------:R-:W-:-:S06]  /*3590*/  USHF.L.U32 UR4, UR4, 0x1f, URZ ;  /* 0x0000001f04047899 */ /* 0x000fcc00080006ff */
[----:B------:R-:W-:-:S04]  /*35a0*/  MOV R6, UR4 ;  /* 0x0000000400067c02 */ /* 0x000fc80008000f00 */
[----:B------:R-:W1:Y:S02]  /*35b0*/  SYNCS.PHASECHK.TRANS64.TRYWAIT P3, [UR14], R6 ;  /* 0x00000006ff0075a7 */ /* 0x000e64000806110e */
[----:B-1----:R-:W-:Y:S05]  /*35c0*/  @!P3 BRA `(.L_x_19) ;  /* 0x0000001400a8b947 */ /* 0x002fea0003800000 */
.L_x_18:
[----:B------:R-:W-:Y:S01]  /*35d0*/  BAR.SYNC.DEFER_BLOCKING 0x0 ;  /* 0x0000000000007b1d */ /* 0x000fe20000010000 */
[C---:B------:R-:W-:Y:S01]  /*35e0*/  FFMA.FTZ R39, R38.reuse, R5, -0.72134751081466674805 ;  /* 0xbf38aa3b26277423 */ /* 0x040fe20000010005 */
[C---:B------:R-:W-:Y:S01]  /*35f0*/  FSETP.GT.AND P3, PT, |R45|.reuse, 8.50705917302346158658e+37, PT ;  /* 0x7e8000002d00780b */ /* 0x040fe20003f64200 */
[----:B------:R-:W-:Y:S01]  /*3600*/  UIMAD UR4, UR10, UR6, URZ ;  /* 0x000000060a0472a4 */ /* 0x000fe2000f8e02ff */
[----:B------:R-:W-:Y:S01]  /*3610*/  FSETP.GEU.AND P5, PT, |R45|, 1.175494350822287508e-38, PT ;  /* 0x008000002d00780b */ /* 0x000fe20003fae200 */
[C---:B------:R-:W-:Y:S01]  /*3620*/  FMUL R39, R38.reuse, R39 ;  /* 0x0000002726277220 */ /* 0x040fe20000400000 */
[----:B------:R-:W-:Y:S01]  /*3630*/  I2FP.F32.S32 R37, R4 ;  /* 0x0000000400257245 */ /* 0x000fe20000201400 */
[----:B------:R-:W-:Y:S01]  /*3640*/  USHF.L.U32 UR5, UR4, 0x1, URZ ;  /* 0x0000000104057899 */ /* 0x000fe200080006ff */
[----:B------:R-:W-:Y:S01]  /*3650*/  @P2 MOV R40, 0x7f800000 ;  /* 0x7f80000000282802 */ /* 0x000fe20000000f00 */
[----:B------:R-:W-:Y:S01]  /*3660*/  FMUL R39, R38, R39 ;  /* 0x0000002726277220 */ /* 0x000fe20000400000 */
[----:B------:R-:W-:Y:S01]  /*3670*/  FSETP.NEU.AND P4, PT, R41, RZ, PT ;  /* 0x000000ff2900720b */ /* 0x000fe20003f8d000 */
[----:B------:R-:W-:-:S02]  /*3680*/  FFMA.FTZ R36, R37, 1.1920928955078125e-07, R36 ;  /* 0x3400000025247823 */ /* 0x000fc40000010024 */
[----:B------:R-:W-:Y:S01]  /*3690*/  FFMA.FTZ R39, R38, 1.4426950216293334961, R39 ;  /* 0x3fb8aa3b26277823 */ /* 0x000fe20000010027 */
[----:B------:R-:W-:Y:S02]  /*36a0*/  IMAD R38, R0, UR7, RZ ;  /* 0x0000000700267c24 */ /* 0x000fe4000f8e02ff */
[----:B------:R-:W-:Y:S01]  /*36b0*/  @P3 FMUL R45, R45, 0.25 ;  /* 0x3e8000002d2d3820 */ /* 0x000fe20000400000 */
[----:B------:R-:W-:Y:S01]  /*36c0*/  FADD R36, R36, R39 ;  /* 0x0000002724247221 */ /* 0x000fe20000000000 */
[----:B------:R-:W-:Y:S01]  /*36d0*/  @P2 FFMA.FTZ R36, R41, R40, +INF ;  /* 0x7f80000029242423 */ /* 0x000fe20000010028 */
[C---:B------:R-:W-:Y:S01]  /*36e0*/  SHF.L.U32 R37, R38.reuse, 0x1, RZ ;  /* 0x0000000126257819 */ /* 0x040fe200000006ff */
[----:B------:R-:W-:Y:S01]  /*36f0*/  @!P5 FMUL R45, R45, 16777216 ;  /* 0x4b8000002d2dd820 */ /* 0x000fe20000400000 */
[----:B------:R-:W-:Y:S02]  /*3700*/  IMAD.HI R38, R38, 0x2, RZ ;  /* 0x0000000226267827 */ /* 0x000fe400078e02ff */
[----:B0-----:R-:W-:Y:S01]  /*3710*/  IADD3 R2, P2, P6, R37, UR5, R2 ;  /* 0x0000000525027c10 */ /* 0x001fe2000fe5e002 */
[----:B------:R-:W0:Y:S02]  /*3720*/  @!P1 SYNCS.CCTL.IV [UR11+0x4c00] ;  /* 0x004c0000ff0099b1 */ /* 0x000e24000800000b */
[----:B0-----:R-:W-:Y:S01]  /*3730*/  BAR.SYNC.DEFER_BLOCKING 0x0 ;  /* 0x0000000000007b1d */ /* 0x001fe20000010000 */
[----:B------:R-:W-:-:S05]  /*3740*/  UIMAD.WIDE UR4, UR4, 0x2, URZ ;  /* 0x00000002040478a5 */ /* 0x000fca000f8e02ff */
[----:B------:R-:W0:Y:S02]  /*3750*/  MUFU.RCP R79, R45 ;  /* 0x0000002d004f7308 */ /* 0x000e240000001000 */
[----:B------:R-:W1:Y:S01]  /*3760*/  LDC R37, c[0x0][0x3e8] ;  /* 0x0000fa00ff257b82 */ /* 0x000e620000000800 */
[----:B------:R-:W2:Y:S01]  /*3770*/  LDTM.x32 R4, tmem[UR13] ;  /* 0x0000000d000479ee */ /* 0x000ea200082c0000 */
[----:B------:R-:W-:Y:S02]  /*3780*/  IADD3.X R3, PT, PT, R38, UR5, R3, P2, P6 ;  /* 0x0000000526037c10 */ /* 0x000fe400097ec403 */
[----:B------:R-:W3:Y:S01]  /*3790*/  LDCU UR4, c[0x0][0x3ec] ;  /* 0x00007d80ff0477ac */ /* 0x000ee20008000800 */
[----:B------:R-:W4:Y:S01]  /*37a0*/  @!P1 SYNCS.CCTL.IV [UR11+0x4c08] ;  /* 0x004c0800ff0099b1 */ /* 0x000f22000800000b */
[----:B------:R-:W-:Y:S01]  /*37b0*/  NOP ;  /* 0x0000000000007918 */ /* 0x000fe20000000000 */
[----:B---3--:R-:W-:Y:S01]  /*37c0*/  UIMAD UR4, UR10, UR4, URZ ;  /* 0x000000040a0472a4 */ /* 0x008fe2000f8e02ff */
[----:B-1----:R-:W-:-:S02]  /*37d0*/  IMAD R105, R37, 0x30, RZ ;  /* 0x0000003025697824 */ /* 0x002fc400078e02ff */
[----:B--2---:R-:W-:Y:S01]  /*37e0*/  @P3 FMUL R4, R4, 0.25 ;  /* 0x3e80000004043820 */ /* 0x004fe20000400000 */
[----:B------:R-:W-:Y:S01]  /*37f0*/  @P3 FMUL R5, R5, 0.25 ;  /* 0x3e80000005053820 */ /* 0x000fe20000400000 */
[----:B------:R-:W-:Y:S01]  /*3800*/  @P3 FMUL R10, R10, 0.25 ;  /* 0x3e8000000a0a3820 */ /* 0x000fe20000400000 */
[----:B------:R-:W-:Y:S01]  /*3810*/  @P3 FMUL R11, R11, 0.25 ;  /* 0x3e8000000b0b3820 */ /* 0x000fe20000400000 */
[----:B------:R-:W-:Y:S01]  /*3820*/  @!P5 FMUL R4, R4, 16777216 ;  /* 0x4b8000000404d820 */ /* 0x000fe20000400000 */
[----:B------:R-:W-:Y:S01]  /*3830*/  @!P5 FMUL R5, R5, 16777216 ;  /* 0x4b8000000505d820 */ /* 0x000fe20000400000 */
[----:B------:R-:W-:Y:S01]  /*3840*/  @P3 FMUL R12, R12, 0.25 ;  /* 0x3e8000000c0c3820 */ /* 0x000fe20000400000 */
[----:B------:R-:W-:Y:S01]  /*3850*/  @P3 FMUL R14, R14, 0.25 ;  /* 0x3e8000000e0e3820 */ /* 0x000fe20000400000 */
        /* <DEDUP_REMOVED lines=8> */
[----:B0-----:R-:W-:Y:S01]  /*38e0*/  FMUL R81, R79, R4 ;  /* 0x000000044f517220 */ /* 0x001fe20000400000 */
[----:B------:R-:W-:Y:S01]  /*38f0*/  @P3 FMUL R6, R6, 0.25 ;  /* 0x3e80000006063820 */ /* 0x000fe20000400000 */
[----:B------:R-:W-:Y:S01]  /*3900*/  @P3 FMUL R7, R7, 0.25 ;  /* 0x3e80000007073820 */ /* 0x000fe20000400000 */
[----:B------:R-:W-:Y:S01]  /*3910*/  @P3 FMUL R13, R13, 0.25 ;  /* 0x3e8000000d0d3820 */ /* 0x000fe20000400000 */
[----:B------:R-:W-:Y:S01]  /*3920*/  @P3 FMUL R18, R18, 0.25 ;  /* 0x3e80000012123820 */ /* 0x000fe20000400000 */
[----:B------:R-:W-:Y:S01]  /*3930*/  @P3 FMUL R19, R19, 0.25 ;  /* 0x3e80000013133820 */ /* 0x000fe20000400000 */
[----:B------:R-:W-:Y:S01]  /*3940*/  FMUL R4, R79, R5 ;  /* 0x000000054f047220 */ /* 0x000fe20000400000 */
[----:B------:R-:W-:Y:S01]  /*3950*/  FSEL R5, R36, -INF , P4 ;  /* 0xff80000024057808 */ /* 0x000fe20002000000 */
[----:B------:R-:W-:Y:S01]  /*3960*/  @!P5 FMUL R12, R12, 16777216 ;  /* 0x4b8000000c0cd820 */ /* 0x000fe20000400000 */
[----:B------:R-:W-:Y:S01]  /*3970*/  @!P5 FMUL R14, R14, 16777216 ;  /* 0x4b8000000e0ed820 */ /* 0x000fe20000400000 */
[----:B------:R-:W-:Y:S01]  /*3980*/  @!P5 FMUL R15, R15, 16777216 ;  /* 0x4b8000000f0fd820 */ /* 0x000fe20000400000 */
[----:B------:R-:W-:Y:S01]  /*3990*/  @!P5 FMUL R16, R16, 16777216 ;  /* 0x4b8000001010d820 */ /* 0x000fe20000400000 */
[----:B------:R-:W-:Y:S01]  /*39a0*/  @!P5 FMUL R17, R17, 16777216 ;  /* 0x4b8000001111d820 */ /* 0x000fe20000400000 */
[C---:B------:R-:W-:Y:S01]  /*39b0*/  FMUL R84, R79.reuse, R10 ;  /* 0x0000000a4f547220 */ /* 0x040fe20000400000 */
[----:B------:R-:W-:Y:S01]  /*39c0*/  FMUL R11, R79, R11 ;  /* 0x0000000b4f0b7220 */ /* 0x000fe20000400000 */
[----:B------:R-:W-:Y:S01]  /*39d0*/  @!P5 FMUL R8, R8, 16777216 ;  /* 0x4b8000000808d820 */ /* 0x000fe20000400000 */
[----:B------:R-:W-:Y:S01]  /*39e0*/  @!P5 FMUL R20, R20, 16777216 ;  /* 0x4b8000001414d820 */ /* 0x000fe20000400000 */
[----:B------:R-:W-:Y:S01]  /*39f0*/  @!P5 FMUL R21, R21, 16777216 ;  /* 0x4b8000001515d820 */ /* 0x000fe20000400000 */
[----:B------:R-:W-:Y:S01]  /*3a00*/  @P3 FMUL R9, R9, 0.25 ;  /* 0x3e80000009093820 */ /* 0x000fe20000400000 */
[----:B------:R-:W-:Y:S01]  /*3a10*/  @!P5 FMUL R6, R6, 16777216 ;  /* 0x4b8000000606d820 */ /* 0x000fe20000400000 */
[----:B------:R-:W-:Y:S01]  /*3a20*/  @!P5 FMUL R7, R7, 16777216 ;  /* 0x4b8000000707d820 */ /* 0x000fe20000400000 */
[----:B------:R-:W-:Y:S01]  /*3a30*/  @!P5 FMUL R13, R13, 16777216 ;  /* 0x4b8000000d0dd820 */ /* 0x000fe20000400000 */
[----:B------:R-:W-:Y:S01]  /*3a40*/  @!P5 FMUL R18, R18, 16777216 ;  /* 0x4b8000001212d820 */ /* 0x000fe20000400000 */
[----:B------:R-:W-:Y:S01]  /*3a50*/  @!P5 FMUL R19, R19, 16777216 ;  /* 0x4b8000001313d820 */ /* 0x000fe20000400000 */
[C---:B------:R-:W-:Y:S01]  /*3a60*/  FMUL R85, R79.reuse, R12 ;  /* 0x0000000c4f557220 */ /* 0x040fe20000400000 */
[C---:B------:R-:W-:Y:S01]  /*3a70*/  FMUL R86, R79.reuse, R14 ;  /* 0x0000000e4f567220 */ /* 0x040fe20000400000 */
[C---:B------:R-:W-:Y:S01]  /*3a80*/  FMUL R15, R79.reuse, R15 ;  /* 0x0000000f4f0f7220 */ /* 0x040fe20000400000 */
[C---:B------:R-:W-:Y:S01]  /*3a90*/  FMUL R87, R79.reuse, R16 ;  /* 0x000000104f577220 */ /* 0x040fe20000400000 */
[----:B------:R-:W-:Y:S01]  /*3aa0*/  FMUL R10, R79, R17 ;  /* 0x000000114f0a7220 */ /* 0x000fe20000400000 */
[----:B------:R-:W-:Y:S01]  /*3ab0*/  FFMA R80, R5, 0.69314718246459960938, R44 ;  /* 0x3f31721805507823 */ /* 0x000fe2000000002c */
[C---:B------:R-:W-:Y:S01]  /*3ac0*/  FMUL R83, R79.reuse, R8 ;  /* 0x000000084f537220 */ /* 0x040fe20000400000 */
[C---:B------:R-:W-:Y:S01]  /*3ad0*/  FMUL R89, R79.reuse, R20 ;  /* 0x000000144f597220 */ /* 0x040fe20000400000 */
[----:B------:R-:W-:Y:S01]  /*3ae0*/  FMUL R12, R79, R21 ;  /* 0x000000154f0c7220 */ /* 0x000fe20000400000 */
[----:B------:R-:W-:Y:S01]  /*3af0*/  F2FP.F16.F32.PACK_AB R84, R11, R84 ;  /* 0x000000540b54723e */ /* 0x000fe200000000ff */
[----:B------:R-:W-:-:S02]  /*3b00*/  IMAD R5, R37, 0x18, RZ ;  /* 0x0000001825057824 */ /* 0x000fc400078e02ff */
[----:B------:R-:W-:Y:S01]  /*3b10*/  @P3 FMUL R22, R22, 0.25 ;  /* 0x3e80000016163820 */ /* 0x000fe20000400000 */
        /* <DEDUP_REMOVED lines=13> */
[----:B------:R-:W-:Y:S01]  /*3bf0*/  @!P5 FMUL R9, R9, 16777216 ;  /* 0x4b8000000909d820 */ /* 0x000fe20000400000 */
[C---:B------:R-:W-:Y:S01]  /*3c00*/  FMUL R82, R79.reuse, R6 ;  /* 0x000000064f527220 */ /* 0x040fe20000400000 */
[C---:B------:R-:W-:Y:S01]  /*3c10*/  FMUL R7, R79.reuse, R7 ;  /* 0x000000074f077220 */ /* 0x040fe20000400000 */
[C---:B------:R-:W-:Y:S01]  /*3c20*/  FMUL R8, R79.reuse, R13 ;  /* 0x0000000d4f087220 */ /* 0x040fe20000400000 */
[C---:B------:R-:W-:Y:S01]  /*3c30*/  FMUL R88, R79.reuse, R18 ;  /* 0x000000124f587220 */ /* 0x040fe20000400000 */
[----:B------:R-:W-:Y:S01]  /*3c40*/  FMUL R19, R79, R19 ;  /* 0x000000134f137220 */ /* 0x000fe20000400000 */
[----:B------:R-:W-:Y:S01]  /*3c50*/  F2FP.F16.F32.PACK_AB R81, R4, R81 ;  /* 0x000000510451723e */ /* 0x000fe200000000ff */
[----:B------:R-:W-:Y:S01]  /*3c60*/  IMAD R11, R37, 0xc, RZ ;  /* 0x0000000c250b7824 */ /* 0x000fe200078e02ff */
[----:B------:R-:W-:Y:S01]  /*3c70*/  IADD3 R4, P6, PT, R105, R2, RZ ;  /* 0x0000000269047210 */ /* 0x000fe20007fde0ff */
[----:B------:R-:W-:Y:S01]  /*3c80*/  IMAD R13, R37, 0x6, RZ ;  /* 0x00000006250d7824 */ /* 0x000fe200078e02ff */
[----:B------:R-:W-:Y:S01]  /*3c90*/  F2FP.F16.F32.PACK_AB R86, R15, R86 ;  /* 0x000000560f56723e */ /* 0x000fe200000000ff */
[----:B------:R-:W-:Y:S01]  /*3ca0*/  @!P5 FMUL R22, R22, 16777216 ;  /* 0x4b8000001616d820 */ /* 0x000fe20000400000 */
[----:B------:R-:W-:Y:S01]  /*3cb0*/  F2FP.F16.F32.PACK_AB R87, R10, R87 ;  /* 0x000000570a57723e */ /* 0x000fe200000000ff */
[----:B------:R-:W-:Y:S01]  /*3cc0*/  @!P5 FMUL R23, R23, 16777216 ;  /* 0x4b8000001717d820 */ /* 0x000fe20000400000 */
        /* <DEDUP_REMOVED lines=12> */
[----:B------:R-:W-:Y:S01]  /*3d90*/  FMUL R6, R79, R9 ;  /* 0x000000094f067220 */ /* 0x000fe20000400000 */
[----:B------:R-:W-:Y:S01]  /*3da0*/  F2FP.F16.F32.PACK_AB R89, R12, R89 ;  /* 0x000000590c59723e */ /* 0x000fe200000000ff */
[----:B------:R-:W-:Y:S01]  /*3db0*/  IMAD R15, R37, 0x24, RZ ;  /* 0x00000024250f7824 */ /* 0x000fe200078e02ff */
[----:B------:R-:W-:Y:S01]  /*3dc0*/  IADD3 R10, P2, PT, R5, R2, RZ ;  /* 0x00000002050a7210 */ /* 0x000fe20007f5e0ff */
[----:B------:R-:W-:Y:S01]  /*3dd0*/  IMAD R21, R37, 0x14, RZ ;  /* 0x0000001425157824 */ /* 0x000fe200078e02ff */
[----:B------:R-:W-:Y:S01]  /*3de0*/  F2FP.F16.F32.PACK_AB R82, R7, R82 ;  /* 0x000000520752723e */ /* 0x000fe200000000ff */
[----:B------:R-:W-:Y:S01]  /*3df0*/  IMAD R97, R37, 0x28, RZ ;  /* 0x0000002825617824 */ /* 0x000fe200078e02ff */
[----:B------:R-:W-:Y:S01]  /*3e00*/  F2FP.F16.F32.PACK_AB R88, R19, R88 ;  /* 0x000000581358723e */ /* 0x000fe200000000ff */
[----:B------:R-:W-:Y:S01]  /*3e10*/  IMAD R19, R37, 0xa, RZ ;  /* 0x0000000a25137824 */ /* 0x000fe200078e02ff */
[-C--:B------:R-:W-:Y:S01]  /*3e20*/  IADD3 R12, P5, PT, R11, R2.reuse, RZ ;  /* 0x000000020b0c7210 */ /* 0x080fe20007fbe0ff */
[----:B------:R-:W-:Y:S01]  /*3e30*/  FMUL R71, R79, R27 ;  /* 0x0000001b4f477220 */ /* 0x000fe20000400000 */
[----:B------:R-:W-:Y:S01]  /*3e40*/  LEA.HI.X.SX32 R5, R5, R3, 0x1, P6 ;  /* 0x0000000305057211 */ /* 0x000fe200030f0eff */
[----:B------:R-:W-:Y:S01]  /*3e50*/  FMUL R69, R79, R25 ;  /* 0x000000194f457220 */ /* 0x000fe20000400000 */
[C---:B------:R-:W-:Y:S01]  /*3e60*/  LEA R7, R37.reuse, R37, 0x1 ;  /* 0x0000002525077211 */ /* 0x040fe200078e08ff */
[----:B------:R-:W-:Y:S01]  /*3e70*/  IMAD R27, R37, 0x1c, RZ ;  /* 0x0000001c251b7824 */ /* 0x000fe200078e02ff */
[----:B------:R-:W-:Y:S01]  /*3e80*/  IADD3 R14, P6, PT, R13, R2, RZ ;  /* 0x000000020d0e7210 */ /* 0x000fe20007fde0ff */
[----:B------:R-:W-:Y:S01]  /*3e90*/  IMAD R113, R37, 0x38, RZ ;  /* 0x0000003825717824 */ /* 0x000fe200078e02ff */
[----:B------:R-:W-:Y:S01]  /*3ea0*/  LEA.HI.X.SX32 R11, R11, R3, 0x1, P2 ;  /* 0x000000030b0b7211 */ /* 0x000fe200010f0eff */
[----:B------:R-:W-:Y:S01]  /*3eb0*/  IMAD R25, R37, 0xe, RZ ;  /* 0x0000000e25197824 */ /* 0x000fe200078e02ff */
[----:B------:R-:W-:Y:S01]  /*3ec0*/  F2FP.F16.F32.PACK_AB R83, R6, R83 ;  /* 0x000000530653723e */ /* 0x000fe200000000ff */
[----:B------:R-:W-:Y:S01]  /*3ed0*/  FMUL R68, R79, R24 ;  /* 0x000000184f447220 */ /* 0x000fe20000400000 */
[----:B------:R-:W-:Y:S01]  /*3ee0*/  IADD3 R16, P2, PT, R15, R2, RZ ;  /* 0x000000020f107210 */ /* 0x000fe20007f5e0ff */
[----:B------:R-:W-:Y:S01]  /*3ef0*/  FMUL R75, R79, R31 ;  /* 0x0000001f4f4b7220 */ /* 0x000fe20000400000 */
[----:B------:R-:W-:Y:S01]  /*3f00*/  LEA.HI.X.SX32 R13, R13, R3, 0x1, P5 ;  /* 0x000000030d0d7211 */ /* 0x000fe200028f0eff */
[----:B------:R-:W-:Y:S01]  /*3f10*/  FMUL R66, R79, R22 ;  /* 0x000000164f427220 */ /* 0x000fe20000400000 */
[-C--:B------:R-:W-:Y:S01]  /*3f20*/  IADD3 R6, P3, PT, R97, R2.reuse, RZ ;  /* 0x0000000261067210 */ /* 0x080fe20007f7e0ff */
[----:B------:R-:W-:Y:S01]  /*3f30*/  FMUL R67, R79, R23 ;  /* 0x000000174f437220 */ /* 0x000fe20000400000 */
[----:B------:R-:W-:Y:S01]  /*3f40*/  IADD3 R18, P5, PT, R21, R2, RZ ;  /* 0x0000000215127210 */ /* 0x000fe20007fbe0ff */
[----:B------:R-:W-:Y:S01]  /*3f50*/  FMUL R70, R79, R26 ;  /* 0x0000001a4f467220 */ /* 0x000fe20000400000 */
[----:B------:R-:W-:Y:S01]  /*3f60*/  LEA.HI.X.SX32 R15, R7, R3, 0x1, P6 ;  /* 0x00000003070f7211 */ /* 0x000fe200030f0eff */
[----:B------:R-:W-:Y:S01]  /*3f70*/  FMUL R72, R79, R28 ;  /* 0x0000001c4f487220 */ /* 0x000fe20000400000 */
[----:B------:R-:W-:Y:S01]  /*3f80*/  LEA R9, R37, R37, 0x2 ;  /* 0x0000002525097211 */ /* 0x000fe200078e10ff */
[----:B------:R-:W-:Y:S01]  /*3f90*/  FMUL R73, R79, R29 ;  /* 0x0000001d4f497220 */ /* 0x000fe20000400000 */
[----:B------:R-:W-:Y:S01]  /*3fa0*/  IADD3 R20, P6, PT, R19, R2, RZ ;  /* 0x0000000213147210 */ /* 0x000fe20007fde0ff */
[C---:B------:R-:W-:Y:S01]  /*3fb0*/  FMUL R74, R79.reuse, R30 ;  /* 0x0000001e4f4a7220 */ /* 0x040fe20000400000 */
[----:B------:R-:W-:Y:S01]  /*3fc0*/  F2FP.F16.F32.PACK_AB R85, R8, R85 ;  /* 0x000000550855723e */ /* 0x000fe200000000ff */
[----:B------:R-:W-:Y:S01]  /*3fd0*/  FMUL R77, R79, R32 ;  /* 0x000000204f4d7220 */ /* 0x000fe20000400000 */
[----:B------:R-:W-:Y:S01]  /*3fe0*/  LEA.HI.X.SX32 R7, R21, R3, 0x1, P3 ;  /* 0x0000000315077211 */ /* 0x000fe200018f0eff */
[----:B------:R-:W-:Y:S01]  /*3ff0*/  FMUL R78, R79, R33 ;  /* 0x000000214f4e7220 */ /* 0x000fe20000400000 */
[----:B------:R-:W-:Y:S01]  /*4000*/  LEA.HI.X.SX32 R19, R19, R3, 0x1, P5 ;  /* 0x0000000313137211 */ /* 0x000fe200028f0eff */
[----:B------:R-:W-:Y:S01]  /*4010*/  FMUL R76, R79, R34 ;  /* 0x000000224f4c7220 */ /* 0x000fe20000400000 */
[----:B------:R-:W-:Y:S01]  /*4020*/  IMAD R31, R37, 0x12, RZ ;  /* 0x00000012251f7824 */ /* 0x000fe200078e02ff */
[-C--:B------:R-:W-:Y:S01]  /*4030*/  IADD3 R8, P4, PT, R113, R2.reuse, RZ ;  /* 0x0000000271087210 */ /* 0x080fe20007f9e0ff */
[----:B------:R-:W-:Y:S01]  /*4040*/  FMUL R79, R79, R35 ;  /* 0x000000234f4f7220 */ /* 0x000fe20000400000 */
[-C--:B------:R-:W-:Y:S01]  /*4050*/  IADD3 R24, P5, PT, R27, R2.reuse, RZ ;  /* 0x000000021b187210 */ /* 0x080fe20007fbe0ff */
[----:B------:R-:W-:Y:S01]  /*4060*/  IMAD R101, R37, 0x2c, RZ ;  /* 0x0000002c25657824 */ /* 0x000fe200078e02ff */
[----:B------:R-:W-:Y:S01]  /*4070*/  LEA.HI.X.SX32 R21, R9, R3, 0x1, P6 ;  /* 0x0000000309157211 */ /* 0x000fe200030f0eff */
[C---:B------:R-:W-:Y:S01]  /*4080*/  IMAD R35, R37.reuse, 0x16, RZ ;  /* 0x0000001625237824 */ /* 0x040fe200078e02ff */
[C---:B------:R-:W-:Y:S01]  /*4090*/  LEA R17, R37.reuse, -R37, 0x3 ;  /* 0x8000002525117211 */ /* 0x040fe200078e18ff */
[----:B------:R-:W-:Y:S01]  /*40a0*/  IMAD R109, R37, 0x34, RZ ;  /* 0x00000034256d7824 */ /* 0x000fe200078e02ff */
[-C--:B------:R-:W-:Y:S01]  /*40b0*/  IADD3 R26, P6, PT, R25, R2.reuse, RZ ;  /* 0x00000002191a7210 */ /* 0x080fe20007fde0ff */
[----:B------:R-:W-:Y:S01]  /*40c0*/  IMAD R29, R37, 0xb, RZ ;  /* 0x0000000b251d7824 */ /* 0x000fe200078e02ff */
[-C--:B------:R-:W-:Y:S01]  /*40d0*/  LEA.HI.X.SX32 R9, R27, R3.reuse, 0x1, P4 ;  /* 0x000000031b097211 */ /* 0x080fe200020f0eff */
[----:B------:R-:W-:Y:S01]  /*40e0*/  IMAD R41, R37, 0x1a, RZ ;  /* 0x0000001a25297824 */ /* 0x000fe200078e02ff */
[----:B------:R-:W-:Y:S01]  /*40f0*/  LEA.HI.X.SX32 R25, R25, R3, 0x1, P5 ;  /* 0x0000000319197211 */ /* 0x000fe200028f0eff */
[C---:B------:R-:W-:Y:S01]  /*4100*/  IMAD R117, R37.reuse, 0x3c, RZ ;  /* 0x0000003c25757824 */ /* 0x040fe200078e02ff */
[C---:B------:R-:W-:Y:S01]  /*4110*/  LEA R23, R37.reuse, R37, 0x3 ;  /* 0x0000002525177211 */ /* 0x040fe200078e18ff */
[----:B------:R-:W-:Y:S01]  /*4120*/  IMAD R45, R37, 0x1e, RZ ;  /* 0x0000001e252d7824 */ /* 0x000fe200078e02ff */
[-C--:B------:R-:W-:Y:S01]  /*4130*/  IADD3 R30, P5, PT, R31, R2.reuse, RZ ;  /* 0x000000021f1e7210 */ /* 0x080fe20007fbe0ff */
[----:B------:R-:W-:Y:S01]  /*4140*/  IMAD R93, R37, 0x22, RZ ;  /* 0x00000022255d7824 */ /* 0x000fe200078e02ff */
[-C--:B------:R-:W-:Y:S01]  /*4150*/  LEA.HI.X.SX32 R27, R17, R3.reuse, 0x1, P6 ;  /* 0x00000003111b7211 */ /* 0x080fe200030f0eff */
[----:B------:R-:W-:Y:S01]  /*4160*/  IMAD R33, R37, 0xd, RZ ;  /* 0x0000000d25217824 */ /* 0x000fe200078e02ff */
[-C--:B------:R-:W-:Y:S01]  /*4170*/  IADD3 R22, P3, PT, R101, R2.reuse, RZ ;  /* 0x0000000265167210 */ /* 0x080fe20007f7e0ff */
[----:B------:R-:W-:Y:S01]  /*4180*/  IMAD R95, R37, 0x26, RZ ;  /* 0x00000026255f7824 */ /* 0x000fe200078e02ff */
[-C--:B------:R-:W-:Y:S01]  /*4190*/  LEA.HI.X.SX32 R17, R31, R3.reuse, 0x1, P2 ;  /* 0x000000031f117211 */ /* 0x080fe200010f0eff */
[----:B------:R-:W-:Y:S01]  /*41a0*/  IMAD R99, R37, 0x2a, RZ ;  /* 0x0000002a25637824 */ /* 0x000fe200078e02ff */
[-C--:B------:R-:W-:Y:S01]  /*41b0*/  IADD3 R34, P2, PT, R35, R2.reuse, RZ ;  /* 0x0000000223227210 */ /* 0x080fe20007f5e0ff */
[----:B------:R-:W-:Y:S01]  /*41c0*/  IMAD R103, R37, 0x2e, RZ ;  /* 0x0000002e25677824 */ /* 0x000fe200078e02ff */
[-C--:B------:R-:W-:Y:S01]  /*41d0*/  IADD3 R28, P4, PT, R109, R2.reuse, RZ ;  /* 0x000000026d1c7210 */ /* 0x080fe20007f9e0ff */
[----:B------:R-:W-:Y:S01]  /*41e0*/  IMAD R107, R37, 0x32, RZ ;  /* 0x00000032256b7824 */ /* 0x000fe200078e02ff */
[-C--:B------:R-:W-:Y:S01]  /*41f0*/  LEA.HI.X.SX32 R31, R23, R3.reuse, 0x1, P5 ;  /* 0x00000003171f7211 */ /* 0x080fe200028f0eff */
        /* <DEDUP_REMOVED lines=9> */
[----:B------:R-:W-:Y:S01]  /*4290*/  LEA.HI.X.SX32 R29, R41, R3, 0x1, P4 ;  /* 0x00000003291d7211 */ /* 0x000fe200020f0eff */
[C---:B------:R-:W-:Y:S01]  /*42a0*/  IMAD R53, R37.reuse, 0x19, RZ ;  /* 0x0000001925357824 */ /* 0x040fe200078e02ff */
[CC--:B------:R-:W-:Y:S01]  /*42b0*/  LEA R39, R37.reuse, -R37.reuse, 0x4 ;  /* 0x8000002525277211 */ /* 0x0c0fe200078e20ff */
[----:B------:R-:W-:Y:S01]  /*42c0*/  IMAD R55, R37, 0x1b, RZ ;  /* 0x0000001b25377824 */ /* 0x000fe200078e02ff */
[-C--:B------:R-:W-:Y:S01]  /*42d0*/  IADD3 R44, P4, PT, R45, R2.reuse, RZ ;  /* 0x000000022d2c7210 */ /* 0x080fe20007f9e0ff */
[C---:B------:R-:W-:Y:S01]  /*42e0*/  IMAD R91, R37.reuse, 0x1d, RZ ;  /* 0x0000001d255b7824 */ /* 0x040fe200078e02ff */
[----:B------:R-:W-:Y:S01]  /*42f0*/  LEA R43, R37, R37, 0x4 ;  /* 0x00000025252b7211 */ /* 0x000fe200078e20ff */
[----:B------:R0:W-:Y:S01]  /*4300*/  STG.E.U16 desc[UR34][R2.64], R81 ;  /* 0x0000005102007986 */ /* 0x0001e2000c101522 */
[-C--:B------:R-:W-:Y:S01]  /*4310*/  IADD3 R38, P5, PT, R93, R2.reuse, RZ ;  /* 0x000000025d267210 */ /* 0x080fe20007fbe0ff */
[----:B------:R-:W-:Y:S01]  /*4320*/  USHF.L.U32 UR6, UR4, 0x2, URZ ;  /* 0x0000000204067899 */ /* 0x000fe200080006ff */
[----:B------:R-:W-:Y:S01]  /*4330*/  IADD3 R42, P2, PT, R95, R2, RZ ;  /* 0x000000025f2a7210 */ /* 0x000fe20007f5e0ff */
[----:B------:R-:W-:Y:S01]  /*4340*/  UIMAD.WIDE UR4, UR4, 0x4, URZ ;  /* 0x00000004040478a5 */ /* 0x000fe2000f8e02ff */
[----:B------:R-:W-:-:S02]  /*4350*/  LEA.HI.X.SX32 R41, R33, R3, 0x1, P3 ;  /* 0x0000000321297211 */ /* 0x000fc400018f0eff */
[-C--:B------:R-:W-:Y:S02]  /*4360*/  IADD3 R46, P3, PT, R99, R2.reuse, RZ ;  /* 0x00000002632e7210 */ /* 0x080fe40007f7e0ff */
[-C--:B------:R-:W-:Y:S02]  /*4370*/  LEA.HI.X.SX32 R33, R45, R3.reuse, 0x1, P6 ;  /* 0x000000032d217211 */ /* 0x080fe400030f0eff */
[-C--:B------:R-:W-:Y:S02]  /*4380*/  IADD3 R48, P6, PT, R103, R2.reuse, RZ ;  /* 0x0000000267307210 */ /* 0x080fe40007fde0ff */
[-C--:B------:R-:W-:Y:S02]  /*4390*/  LEA.HI.X.SX32 R45, R39, R3.reuse, 0x1, P4 ;  /* 0x00000003272d7211 */ /* 0x080fe400020f0eff */
[----:B------:R-:W-:Y:S02]  /*43a0*/  IADD3 R50, P4, PT, R107, R2, RZ ;  /* 0x000000026b327210 */ /* 0x000fe40007f9e0ff */
[----:B------:R-:W-:-:S02]  /*43b0*/  LEA.HI.X.SX32 R39, R43, R3, 0x1, P5 ;  /* 0x000000032b277211 */ /* 0x000fc400028f0eff */
[-C--:B------:R-:W-:Y:S02]  /*43c0*/  IADD3 R52, P5, PT, R111, R2.reuse, RZ ;  /* 0x000000026f347210 */ /* 0x080fe40007fbe0ff */
[-C--:B------:R-:W-:Y:S02]  /*43d0*/  LEA.HI.X.SX32 R43, R47, R3.reuse, 0x1, P2 ;  /* 0x000000032f2b7211 */ /* 0x080fe400010f0eff */
[----:B------:R-:W-:Y:S02]  /*43e0*/  IADD3 R54, P2, PT, R115, R2, RZ ;  /* 0x0000000273367210 */ /* 0x000fe40007f5e0ff */
[-C--:B------:R-:W-:Y:S02]  /*43f0*/  LEA.HI.X.SX32 R47, R49, R3.reuse, 0x1, P3 ;  /* 0x00000003312f7211 */ /* 0x080fe400018f0eff */
[----:B------:R-:W-:Y:S02]  /*4400*/  SHF.L.U32 R57, R37, 0x1, RZ ;  /* 0x0000000125397819 */ /* 0x000fe400000006ff */
[----:B------:R-:W-:-:S02]  /*4410*/  LEA.HI.X.SX32 R49, R51, R3, 0x1, P6 ;  /* 0x0000000333317211 */ /* 0x000fc400030f0eff */
[-C--:B------:R-:W-:Y:S02]  /*4420*/  LEA.HI.X.SX32 R51, R53, R3.reuse, 0x1, P4 ;  /* 0x0000000335337211 */ /* 0x080fe400020f0eff */
[-C--:B------:R-:W-:Y:S02]  /*4430*/  LEA.HI.X.SX32 R53, R55, R3.reuse, 0x1, P5 ;  /* 0x0000000337357211 */ /* 0x080fe400028f0eff */
[----:B------:R-:W-:Y:S01]  /*4440*/  LEA.HI.X.SX32 R55, R91, R3, 0x1, P2 ;  /* 0x000000035b377211 */ /* 0x000fe200010f0eff */
[----:B------:R-:W-:Y:S01]  /*4450*/  IMAD R91, R37, 0x3e, RZ ;  /* 0x0000003e255b7824 */ /* 0x000fe200078e02ff */
[----:B------:R-:W-:Y:S02]  /*4460*/  IADD3 R36, P6, PT, R57, R2, RZ ;  /* 0x0000000239247210 */ /* 0x000fe40007fde0ff */
[C---:B------:R-:W-:Y:S02]  /*4470*/  SHF.L.U32 R59, R37.reuse, 0x2, RZ ;  /* 0x00000002253b7819 */ /* 0x040fe400000006ff */
[----:B------:R-:W-:-:S02]  /*4480*/  SHF.L.U32 R61, R37, 0x3, RZ ;  /* 0x00000003253d7819 */ /* 0x000fc400000006ff */
[C---:B------:R-:W-:Y:S02]  /*4490*/  SHF.L.U32 R63, R37.reuse, 0x4, RZ ;  /* 0x00000004253f7819 */ /* 0x040fe400000006ff */
[C---:B------:R-:W-:Y:S02]  /*44a0*/  LEA R65, R37.reuse, -R37, 0x5 ;  /* 0x8000002525417211 */ /* 0x040fe400078e28ff */
[CC--:B------:R-:W-:Y:S02]  /*44b0*/  LEA R56, P5, R37.reuse, R2.reuse, 0x2 ;  /* 0x0000000225387211 */ /* 0x0c0fe400078a10ff */
[CC--:B------:R-:W-:Y:S02]  /*44c0*/  LEA R58, P4, R37.reuse, R2.reuse, 0x3 ;  /* 0x00000002253a7211 */ /* 0x0c0fe400078818ff */
[CC--:B------:R-:W-:Y:S02]  /*44d0*/  LEA R60, P3, R37.reuse, R2.reuse, 0x4 ;  /* 0x00000002253c7211 */ /* 0x0c0fe400078620ff */
[----:B------:R-:W-:-:S02]  /*44e0*/  LEA R62, P2, R37, R2, 0x5 ;  /* 0x00000002253e7211 */ /* 0x000fc400078428ff */
[-C--:B------:R-:W-:Y:S02]  /*44f0*/  LEA.HI.X.SX32 R37, R37, R3.reuse, 0x1, P6 ;  /* 0x0000000325257211 */ /* 0x080fe400030f0eff */
[----:B------:R-:W-:Y:S02]  /*4500*/  IADD3 R64, P6, PT, R91, R2, RZ ;  /* 0x000000025b407210 */ /* 0x000fe40007fde0ff */
[-C--:B------:R-:W-:Y:S02]  /*4510*/  LEA.HI.X.SX32 R57, R57, R3.reuse, 0x1, P5 ;  /* 0x0000000339397211 */ /* 0x080fe400028f0eff */
[-C--:B------:R-:W-:Y:S02]  /*4520*/  LEA.HI.X.SX32 R59, R59, R3.reuse, 0x1, P4 ;  /* 0x000000033b3b7211 */ /* 0x080fe400020f0eff */
[-C--:B------:R-:W-:Y:S02]  /*4530*/  LEA.HI.X.SX32 R61, R61, R3.reuse, 0x1, P3 ;  /* 0x000000033d3d7211 */ /* 0x080fe400018f0eff */
[----:B------:R-:W-:-:S02]  /*4540*/  LEA.HI.X.SX32 R63, R63, R3, 0x1, P2 ;  /* 0x000000033f3f7211 */ /* 0x000fc400010f0eff */
[----:B------:R-:W-:Y:S02]  /*4550*/  LEA.HI.X.SX32 R65, R65, R3, 0x1, P6 ;  /* 0x0000000341417211 */ /* 0x000fe400030f0eff */
[----:B0-----:R-:W-:Y:S02]  /*4560*/  PRMT R3, R81, 0x7632, R3 ;  /* 0x0000763251037816 */ /* 0x001fe40000000003 */
[----:B------:R-:W-:Y:S02]  /*4570*/  PRMT R2, R84, 0x7632, R2 ;  /* 0x0000763254027816 */ /* 0x000fe40000000002 */
[----:B------:R-:W-:Y:S01]  /*4580*/  F2FP.F16.F32.PACK_AB R66, R67, R66 ;  /* 0x000000424342723e */ /* 0x000fe200000000ff */
[----:B------:R0:W-:Y:S01]  /*4590*/  STG.E.U16 desc[UR34][R36.64], R3 ;  /* 0x0000000324007986 */ /* 0x0001e2000c101522 */
[----:B------:R-:W-:Y:S02]  /*45a0*/  F2FP.F16.F32.PACK_AB R68, R69, R68 ;  /* 0x000000444544723e */ /* 0x000fe400000000ff */
[----:B------:R-:W-:Y:S01]  /*45b0*/  F2FP.F16.F32.PACK_AB R70, R71, R70 ;  /* 0x000000464746723e */ /* 0x000fe200000000ff */
[----:B------:R-:W-:Y:S01]  /*45c0*/  STG.E.U16 desc[UR34][R56.64], R82 ;  /* 0x0000005238007986 */ /* 0x000fe2000c101522 */
[----:B------:R-:W-:-:S02]  /*45d0*/  F2FP.F16.F32.PACK_AB R72, R73, R72 ;  /* 0x000000484948723e */ /* 0x000fc400000000ff */
[----:B------:R-:W-:Y:S02]  /*45e0*/  F2FP.F16.F32.PACK_AB R74, R75, R74 ;  /* 0x0000004a4b4a723e */ /* 0x000fe400000000ff */
[----:B------:R-:W-:Y:S02]  /*45f0*/  F2FP.F16.F32.PACK_AB R77, R78, R77 ;  /* 0x0000004d4e4d723e */ /* 0x000fe400000000ff */
[----:B------:R-:W-:Y:S02]  /*4600*/  F2FP.F16.F32.PACK_AB R76, R79, R76 ;  /* 0x0000004c4f4c723e */ /* 0x000fe400000000ff */
[----:B0-----:R-:W-:Y:S02]  /*4610*/  PRMT R37, R82, 0x7632, R37 ;  /* 0x0000763252257816 */ /* 0x001fe40000000025 */
[----:B------:R-:W-:-:S03]  /*4620*/  PRMT R3, R85, 0x7632, R3 ;  /* 0x0000763255037816 */ /* 0x000fc60000000003 */
[----:B------:R0:W-:Y:S04]  /*4630*/  STG.E.U16 desc[UR34][R14.64], R37 ;  /* 0x000000250e007986 */ /* 0x0001e8000c101522 */
[----:B------:R-:W-:Y:S01]  /*4640*/  STG.E.U16 desc[UR34][R58.64], R83 ;  /* 0x000000533a007986 */ /* 0x000fe2000c101522 */
[----:B0-----:R-:W-:-:S05]  /*4650*/  PRMT R15, R83, 0x7632, R15 ;  /* 0x00007632530f7816 */ /* 0x001fca000000000f */
[----:B------:R0:W-:Y:S04]  /*4660*/  STG.E.U16 desc[UR34][R20.64], R15 ;  /* 0x0000000f14007986 */ /* 0x0001e8000c101522 */
[----:B------:R1:W-:Y:S04]  /*4670*/  STG.E.U16 desc[UR34][R12.64], R84 ;  /* 0x000000540c007986 */ /* 0x0003e8000c101522 */
[----:B------:R2:W-:Y:S04]  /*4680*/  STG.E.U16 desc[UR34][R26.64], R2 ;  /* 0x000000021a007986 */ /* 0x0005e8000c101522 */
[----:B------:R-:W-:Y:S01]  /*4690*/  STG.E.U16 desc[UR34][R60.64], R85 ;  /* 0x000000553c007986 */ /* 0x000fe2000c101522 */
[----:B0-----:R-:W-:-:S02]  /*46a0*/  PRMT R20, R87, 0x7632, R20 ;  /* 0x0000763257147816 */ /* 0x001fc40000000014 */
[----:B------:R-:W-:Y:S01]  /*46b0*/  PRMT R21, R66, 0x7632, R21 ;  /* 0x0000763242157816 */ /* 0x000fe20000000015 */
[----:B------:R0:W-:Y:S01]  /*46c0*/  STG.E.U16 desc[UR34][R30.64], R3 ;  /* 0x000000031e007986 */ /* 0x0001e2000c101522 */
[----:B-1----:R-:W-:-:S03]  /*46d0*/  PRMT R13, R86, 0x7632, R13 ;  /* 0x00007632560d7816 */ /* 0x002fc6000000000d */
[----:B------:R1:W-:Y:S01]  /*46e0*/  STG.E.U16 desc[UR34][R18.64], R86 ;  /* 0x0000005612007986 */ /* 0x0003e2000c101522 */
[----:B--2---:R-:W-:Y:S02]  /*46f0*/  PRMT R2, R88, 0x7632, R2 ;  /* 0x0000763258027816 */ /* 0x004fe40000000002 */
[----:B------:R-:W-:Y:S01]  /*4700*/  PRMT R26, R74, 0x7632, R26 ;  /* 0x000076324a1a7816 */ /* 0x000fe2000000001a */
[----:B------:R-:W-:Y:S01]  /*4710*/  STG.E.U16 desc[UR34][R34.64], R13 ;  /* 0x0000000d22007986 */ /* 0x000fe2000c101522 */
[----:B------:R-:W-:-:S03]  /*4720*/  PRMT R27, R77, 0x7632, R27 ;  /* 0x000076324d1b7816 */ /* 0x000fc6000000001b */
[----:B------:R2:W-:Y:S01]  /*4730*/  STG.E.U16 desc[UR34][R10.64], R87 ;  /* 0x000000570a007986 */ /* 0x0005e2000c101522 */
[C---:B0-----:R-:W-:Y:S01]  /*4740*/  SHF.L.U32 R3, R0.reuse, 0x2, RZ ;  /* 0x0000000200037819 */ /* 0x041fe200000006ff */
[----:B------:R-:W-:Y:S01]  /*4750*/  IMAD.HI R0, R0, 0x4, RZ ;  /* 0x0000000400007827 */ /* 0x000fe200078e02ff */
[----:B-1----:R-:W-:Y:S01]  /*4760*/  PRMT R19, R89, 0x7632, R19 ;  /* 0x0000763259137816 */ /* 0x002fe20000000013 */
[----:B------:R-:W-:Y:S04]  /*4770*/  STG.E.U16 desc[UR34][R40.64], R20 ;  /* 0x0000001428007986 */ /* 0x000fe8000c101522 */
[----:B------:R0:W-:Y:S01]  /*4780*/  STG.E.U16 desc[UR34][R24.64], R88 ;  /* 0x0000005818007986 */ /* 0x0001e2000c101522 */
[----:B--2---:R-:W1:Y:S03]  /*4790*/  LDC.64 R10, c[0x0][0x3a0] ;  /* 0x0000e800ff0a7b82 */ /* 0x004e660000000a00 */
[----:B------:R2:W-:Y:S04]  /*47a0*/  STG.E.U16 desc[UR34][R44.64], R2 ;  /* 0x000000022c007986 */ /* 0x0005e8000c101522 */
[----:B------:R-:W-:Y:S04]  /*47b0*/  STG.E.U16 desc[UR34][R62.64], R89 ;  /* 0x000000593e007986 */ /* 0x000fe8000c101522 */
[----:B------:R-:W-:Y:S01]  /*47c0*/  STG.E.U16 desc[UR34][R38.64], R19 ;  /* 0x0000001326007986 */ /* 0x000fe2000c101522 */
[----:B0-----:R-:W-:-:S02]  /*47d0*/  PRMT R24, R70, 0x7632, R24 ;  /* 0x0000763246187816 */ /* 0x001fc40000000018 */
[----:B------:R-:W-:Y:S01]  /*47e0*/  PRMT R25, R72, 0x7632, R25 ;  /* 0x0000763248197816 */ /* 0x000fe20000000019 */
[----:B------:R-:W-:Y:S01]  /*47f0*/  STG.E.U16 desc[UR34][R16.64], R66 ;  /* 0x0000004210007986 */ /* 0x000fe2000c101522 */
[----:B--2---:R-:W-:-:S03]  /*4800*/  PRMT R2, R68, 0x7632, R2 ;  /* 0x0000763244027816 */ /* 0x004fc60000000002 */
[----:B------:R-:W-:Y:S04]  /*4810*/  STG.E.U16 desc[UR34][R42.64], R21 ;  /* 0x000000152a007986 */ /* 0x000fe8000c101522 */
[----:B------:R-:W-:Y:S04]  /*4820*/  STG.E.U16 desc[UR34][R6.64], R68 ;  /* 0x0000004406007986 */ /* 0x000fe8000c101522 */
[----:B------:R1:W-:Y:S04]  /*4830*/  STG.E.U16 desc[UR34][R46.64], R2 ;  /* 0x000000022e007986 */ /* 0x0003e8000c101522 */
[----:B------:R0:W-:Y:S04]  /*4840*/  STG.E.U16 desc[UR34][R22.64], R70 ;  /* 0x0000004616007986 */ /* 0x0001e8000c101522 */
[----:B------:R0:W-:Y:S01]  /*4850*/  STG.E.U16 desc[UR34][R48.64], R24 ;  /* 0x0000001830007986 */ /* 0x0001e2000c101522 */
[----:B-1----:R-:W-:-:S03]  /*4860*/  IADD3 R2, P1, P2, R3, UR6, R10 ;  /* 0x0000000603027c10 */ /* 0x002fc6000fa3e00a */
[----:B------:R0:W-:Y:S01]  /*4870*/  STG.E.U16 desc[UR34][R4.64], R72 ;  /* 0x0000004804007986 */ /* 0x0001e2000c101522 */
[----:B------:R-:W-:-:S03]  /*4880*/  IADD3.X R3, PT, PT, R0, UR5, R11, P1, P2 ;  /* 0x0000000500037c10 */ /* 0x000fc60008fe440b */
[----:B------:R0:W-:Y:S01]  /*4890*/  STG.E.U16 desc[UR34][R50.64], R25 ;  /* 0x0000001932007986 */ /* 0x0001e2000c101522 */
[----:B------:R-:W-:-:S03]  /*48a0*/  PRMT R0, R76, 0x7632, R0 ;  /* 0x000076324c007816 */ /* 0x000fc60000000000 */
[----:B------:R0:W-:Y:S04]  /*48b0*/  STG.E.U16 desc[UR34][R28.64], R74 ;  /* 0x0000004a1c007986 */ /* 0x0001e8000c101522 */
[----:B------:R0:W-:Y:S04]  /*48c0*/  STG.E.U16 desc[UR34][R52.64], R26 ;  /* 0x0000001a34007986 */ /* 0x0001e8000c101522 */
[----:B------:R0:W-:Y:S04]  /*48d0*/  STG.E.U16 desc[UR34][R8.64], R77 ;  /* 0x0000004d08007986 */ /* 0x0001e8000c101522 */
[----:B------:R0:W-:Y:S04]  /*48e0*/  STG.E.U16 desc[UR34][R54.64], R27 ;  /* 0x0000001b36007986 */ /* 0x0001e8000c101522 */
[----:B------:R0:W-:Y:S04]  /*48f0*/  STG.E.U16 desc[UR34][R32.64], R76 ;  /* 0x0000004c20007986 */ /* 0x0001e8000c101522 */
[----:B------:R0:W-:Y:S04]  /*4900*/  STG.E.U16 desc[UR34][R64.64], R0 ;  /* 0x0000000040007986 */ /* 0x0001e8000c101522 */
[----:B------:R0:W-:Y:S01]  /*4910*/  STG.E desc[UR34][R2.64], R80 ;  /* 0x0000005002007986 */ /* 0x0001e2000c101922 */
[----:B----4-:R-:W-:Y:S06]  /*4920*/  BAR.SYNC.DEFER_BLOCKING 0x0 ;  /* 0x0000000000007b1d */ /* 0x010fec0000010000 */
[----:B------:R-:W-:Y:S05]  /*4930*/  @P0 BRA `(.L_x_20) ;  /* 0x0000000000a00947 */ /* 0x000fea0003800000 */
[----:B------:R-:W1:Y:S01]  /*4940*/  S2UR UR5, SR_CgaCtaId ;  /* 0x00000000000579c3 */ /* 0x000e620000008800 */
[----:B------:R-:W-:Y:S01]  /*4950*/  NOP ;  /* 0x0000000000007918 */ /* 0x000fe20000000000 */
[----:B------:R-:W-:Y:S01]  /*4960*/  UMOV UR4, 0x50 ;  /* 0x0000005000047882 */ /* 0x000fe20000000000 */
[----:B0-----:R-:W-:Y:S01]  /*4970*/  MOV R0, UR12 ;  /* 0x0000000c00007c02 */ /* 0x001fe20008000f00 */
[----:B------:R-:W-:Y:S01]  /*4980*/  HFMA2 R7, -RZ, RZ, 0, 5.9604644775390625e-08 ;  /* 0x00000001ff077431 */ /* 0x000fe200000001ff */
[----:B------:R-:W-:Y:S02]  /*4990*/  MOV R3, 0xf ;  /* 0x0000000f00037802 */ /* 0x000fe40000000f00 */
[----:B------:R-:W-:-:S04]  /*49a0*/  LOP3.LUT R0, R0, 0xffff, RZ, 0xc0, !PT ;  /* 0x0000ffff00007812 */ /* 0x000fc800078ec0ff */
[----:B------:R-:W-:-:S04]  /*49b0*/  SHF.R.U32.HI R0, RZ, 0x5, R0 ;  /* 0x00000005ff007819 */ /* 0x000fc80000011600 */
[----:B------:R-:W-:Y:S02]  /*49c0*/  IADD3 R2, PT, PT, R0, 0x10, RZ ;  /* 0x0000001000027810 */ /* 0x000fe40007ffe0ff */
[----:B------:R-:W-:Y:S01]  /*49d0*/  SHF.L.U32 R0, R3, R0, RZ ;  /* 0x0000000003007219 */ /* 0x000fe200000006ff */
[----:B-1----:R-:W-:Y:S01]  /*49e0*/  ULEA UR6, UR5, UR4, 0x18 ;  /* 0x0000000405067291 */ /* 0x002fe2000f8ec0ff */
[----:B------:R-:W-:-:S04]  /*49f0*/  SHF.L.U32 R3, R7, R2, RZ ;  /* 0x0000000207037219 */ /* 0x000fc800000006ff */
[----:B------:R-:W-:-:S04]  /*4a00*/  LOP3.LUT R0, R3, R0, RZ, 0xfc, !PT ;  /* 0x0000000003007212 */ /* 0x000fc800078efcff */
[----:B------:R-:W0:Y:S01]  /*4a10*/  LDS R5, [UR6] ;  /* 0x00000006ff057984 */ /* 0x000e220008000800 */
[C---:B------:R-:W-:Y:S02]  /*4a20*/  LOP3.LUT R2, R0.reuse, 0xffff, RZ, 0xc0, !PT ;  /* 0x0000ffff00027812 */ /* 0x040fe400078ec0ff */
[----:B0-----:R-:W-:-:S04]  /*4a30*/  LOP3.LUT R3, R0, 0xffff, R5, 0x80, !PT ;  /* 0x0000ffff00037812 */ /* 0x001fc800078e8005 */
[----:B------:R-:W-:-:S13]  /*4a40*/  ISETP.NE.AND P0, PT, R3, R2, PT ;  /* 0x000000020300720c */ /* 0x000fda0003f05270 */
[----:B------:R-:W-:Y:S05]  /*4a50*/  @P0 BRA `(.L_x_21) ;  /* 0x0000000000500947 */ /* 0x000fea0003800000 */
[----:B------:R-:W-:Y:S02]  /*4a60*/  SHF.R.U32.HI R5, RZ, 0x10, R5 ;  /* 0x00000010ff057819 */ /* 0x000fe40000011605 */
[----:B------:R-:W-:-:S04]  /*4a70*/  SHF.R.U32.HI R2, RZ, 0x10, R0 ;  /* 0x00000010ff027819 */ /* 0x000fc80000011600 */
[----:B------:R-:W-:-:S04]  /*4a80*/  LOP3.LUT R5, R5, R2, RZ, 0xc0, !PT ;  /* 0x0000000205057212 */ /* 0x000fc800078ec0ff */
[----:B------:R-:W-:-:S13]  /*4a90*/  ISETP.NE.AND P0, PT, R5, R2, PT ;  /* 0x000000020500720c */ /* 0x000fda0003f05270 */
[----:B------:R-:W-:Y:S05]  /*4aa0*/  @P0 BRA `(.L_x_22) ;  /* 0x0000000000300947 */ /* 0x000fea0003800000 */
[----:B------:R-:W-:Y:S01]  /*4ab0*/  R2UR UR4, R0 ;  /* 0x00000000000472ca */ /* 0x000fe200000e0000 */
[----:B------:R-:W-:Y:S01]  /*4ac0*/  VOTEU.ANY UR5, UPT, PT ;  /* 0x0000000000057886 */ /* 0x000fe200038e0100 */
[----:B------:R-:W0:Y:S01]  /*4ad0*/  S2R R0, SR_LANEID ;  /* 0x0000000000007919 */ /* 0x000e220000000000 */
[----:B------:R-:W-:-:S10]  /*4ae0*/  UFLO.U32 UR5, UR5 ;  /* 0x00000005000572bd */ /* 0x000fd400080e0000 */
[----:B------:R-:W-:-:S06]  /*4af0*/  ULOP3.LUT UR4, URZ, UR4, URZ, 0x33, !UPT ;  /* 0x00000004ff047292 */ /* 0x000fcc000f8e33ff */
[----:B------:R-:W-:-:S04]  /*4b00*/  MOV R2, UR4 ;  /* 0x0000000400027c02 */ /* 0x000fc80008000f00 */
[----:B------:R-:W1:Y:S02]  /*4b10*/  REDUX UR7, R2 ;  /* 0x00000000020773c4 */ /* 0x000e640000000000 */
[----:B------:R2:W-:Y:S01]  /*4b20*/  UTCATOMSWS.AND URZ, UR4 ;  /* 0x0000000400ff79e3 */ /* 0x0005e20008000000 */
[----:B0-----:R-:W-:Y:S02]  /*4b30*/  ISETP.EQ.U32.AND P0, PT, R0, UR5, PT ;  /* 0x0000000500007c0c */ /* 0x001fe4000bf02070 */
[----:B-1----:R-:W-:-:S11]  /*4b40*/  MOV R0, UR7 ;  /* 0x0000000700007c02 */ /* 0x002fd60008000f00 */
[----:B------:R2:W-:Y:S01]  /*4b50*/  @P0 ATOMS.AND RZ, [UR6], R0 ;  /* 0x00000000ffff098c */ /* 0x0005e2000a800006 */
[----:B------:R-:W-:Y:S05]  /*4b60*/  BRA `(.L_x_20) ;  /* 0x0000000000147947 */ /* 0x000fea0003800000 */
.L_x_22:
[----:B------:R-:W-:-:S07]  /*4b70*/  MOV R2, 0x4b90 ;  /* 0x00004b9000027802 */ /* 0x000fce0000000f00 */
[----:B------:R-:W-:Y:S05]  /*4b80*/  CALL.REL.NOINC `($__internal_0_$__cuda_sm10x_tcgen05_guardrail_trap_col_being_dealloced_not_returned_by_alloc) ;  /* 0x0000000000447944 */ /* 0x000fea0003c00000 */
[----:B------:R-:W-:Y:S05]  /*4b90*/  BRA `(.L_x_20) ;  /* 0x0000000000087947 */ /* 0x000fea0003800000 */
.L_x_21:
[----:B------:R-:W-:-:S07]  /*4ba0*/  MOV R2, 0x4bc0 ;  /* 0x00004bc000027802 */ /* 0x000fce0000000f00 */
[----:B------:R-:W-:Y:S05]  /*4bb0*/  CALL.REL.NOINC `($__internal_2_$__cuda_sm10x_tcgen05_guardrail_trap_unallocated_columns_being_dealloced) ;  /* 0x0000000000507944 */ /* 0x000fea0003c00000 */
.L_x_20:
[----:B------:R-:W-:Y:S01]  /*4bc0*/  NOP ;  /* 0x0000000000007918 */ /* 0x000fe20000000000 */
[----:B--2---:R-:W-:Y:S05]  /*4bd0*/  EXIT ;  /* 0x000000000000794d */ /* 0x004fea0003800000 */
.L_x_8:
[----:B------:R-:W1:Y:S02]  /*4be0*/  SYNCS.PHASECHK.TRANS64.TRYWAIT P4, [UR11+0x4400], RZ ;  /* 0x004400ffff0075a7 */ /* 0x000e64000808110b */
[----:B-1----:R-:W-:Y:S05]  /*4bf0*/  @!P4 BRA `(.L_x_8) ;  /* 0xfffffffc00f8c947 */ /* 0x002fea000383ffff */
[----:B------:R-:W-:Y:S05]  /*4c00*/  BRA `(.L_x_7) ;  /* 0xffffffcc00287947 */ /* 0x000fea000383ffff */
.L_x_14:
[----:B------:R-:W2:Y:S02]  /*4c10*/  SYNCS.PHASECHK.TRANS64.TRYWAIT P2, [UR11+0x4c10], RZ ;  /* 0x004c10ffff0075a7 */ /* 0x000ea4000804110b */
[----:B--2---:R-:W-:Y:S05]  /*4c20*/  @!P2 BRA `(.L_x_14) ;  /* 0xfffffffc00f8a947 */ /* 0x004fea000383ffff */
[----:B------:R-:W-:Y:S05]  /*4c30*/  BRA `(.L_x_23) ;  /* 0xffffffdc001c7947 */ /* 0x000fea000383ffff */
.L_x_15:
[----:B------:R-:W2:Y:S02]  /*4c40*/  SYNCS.PHASECHK.TRANS64.TRYWAIT P2, [UR14], R20 ;  /* 0x00000014ff0075a7 */ /* 0x000ea4000804110e */
[----:B--2---:R-:W-:Y:S05]  /*4c50*/  @!P2 BRA `(.L_x_15) ;  /* 0xfffffffc00f8a947 */ /* 0x004fea000383ffff */
[----:B------:R-:W-:Y:S05]  /*4c60*/  BRA `(.L_x_24) ;  /* 0xffffffdc00307947 */ /* 0x000fea000383ffff */
.L_x_19:
[----:B------:R-:W1:Y:S02]  /*4c70*/  SYNCS.PHASECHK.TRANS64.TRYWAIT P3, [UR14], R6 ;  /* 0x00000006ff0075a7 */ /* 0x000e64000806110e */
[----:B-1----:R-:W-:Y:S05]  /*4c80*/  @!P3 BRA `(.L_x_19) ;  /* 0xfffffffc00f8b947 */ /* 0x002fea000383ffff */
[----:B------:R-:W-:Y:S05]  /*4c90*/  BRA `(.L_x_18) ;  /* 0xffffffe8004c7947 */ /* 0x000fea000383ffff */
        .weak           $__internal_0_$__cuda_sm10x_tcgen05_guardrail_trap_col_being_dealloced_not_returned_by_alloc
        .type           $__internal_0_$__cuda_sm10x_tcgen05_guardrail_trap_col_being_dealloced_not_returned_by_alloc,@function
        .size           $__internal_0_$__cuda_sm10x_tcgen05_guardrail_trap_col_being_dealloced_not_returned_by_alloc,($__internal_1_$__cuda_sm10x_tcgen05_guardrail_trap_phase_invalid_during_alloc - $__internal_0_$__cuda_sm10x_tcgen05_guardrail_trap_col_being_dealloced_not_returned_by_alloc)
$__internal_0_$__cuda_sm10x_tcgen05_guardrail_trap_col_being_dealloced_not_returned_by_alloc:
[----:B------:R-:W-:Y:S05]  /*4ca0*/  BPT.TRAP 0x1 ;  /* 0x000000040000795c */ /* 0x000fea0000300000 */
[----:B------:R-:W-:-:S04]  /*4cb0*/  MOV R3, 0x0 ;  /* 0x0000000000037802 */ /* 0x000fc80000000f00 */
[----:B------:R-:W-:Y:S05]  /*4cc0*/  RET.REL.NODEC R2 `(attn_fwd) ;  /* 0xffffffb002cc7950 */ /* 0x000fea0003c3ffff */
        .weak           $__internal_1_$__cuda_sm10x_tcgen05_guardrail_trap_phase_invalid_during_alloc
        .type           $__internal_1_$__cuda_sm10x_tcgen05_guardrail_trap_phase_invalid_during_alloc,@function
        .size           $__internal_1_$__cuda_sm10x_tcgen05_guardrail_trap_phase_invalid_during_alloc,($__internal_2_$__cuda_sm10x_tcgen05_guardrail_trap_unallocated_columns_being_dealloced - $__internal_1_$__cuda_sm10x_tcgen05_guardrail_trap_phase_invalid_during_alloc)
$__internal_1_$__cuda_sm10x_tcgen05_guardrail_trap_phase_invalid_during_alloc:
[----:B------:R-:W-:Y:S05]  /*4cd0*/  BPT.TRAP 0x1 ;  /* 0x000000040000795c */ /* 0x000fea0000300000 */
[----:B------:R-:W-:-:S04]  /*4ce0*/  HFMA2 R5, -RZ, RZ, 0, 0 ;  /* 0x00000000ff057431 */ /* 0x000fc800000001ff */
[----:B------:R-:W-:Y:S05]  /*4cf0*/  RET.REL.NODEC R4 `(attn_fwd) ;  /* 0xffffffb004c07950 */ /* 0x000fea0003c3ffff */
        .weak           $__internal_2_$__cuda_sm10x_tcgen05_guardrail_trap_unallocated_columns_being_dealloced
        .type           $__internal_2_$__cuda_sm10x_tcgen05_guardrail_trap_unallocated_columns_being_dealloced,@function
        .size           $__internal_2_$__cuda_sm10x_tcgen05_guardrail_trap_unallocated_columns_being_dealloced,(.L_x_28 - $__internal_2_$__cuda_sm10x_tcgen05_guardrail_trap_unallocated_columns_being_dealloced)
$__internal_2_$__cuda_sm10x_tcgen05_guardrail_trap_unallocated_columns_being_dealloced:
[----:B------:R-:W-:Y:S05]  /*4d00*/  BPT.TRAP 0x1 ;  /* 0x000000040000795c */ /* 0x000fea0000300000 */
[----:B------:R-:W-:-:S04]  /*4d10*/  MOV R3, 0x0 ;  /* 0x0000000000037802 */ /* 0x000fc80000000f00 */
[----:B------:R-:W-:Y:S05]  /*4d20*/  RET.REL.NODEC R2 `(attn_fwd) ;  /* 0xffffffb002b47950 */ /* 0x000fea0003c3ffff */
.L_x_25:
[----:B------:R-:W-:-:S00]  /*4d30*/  BRA `(.L_x_25) ;  /* 0xfffffffc00fc7947 */ /* 0x000fc0000383ffff */
[----:B------:R-:W-:-:S00]  /*4d40*/  NOP ;  /* 0x0000000000007918 */ /* 0x000fc00000000000 */
        /* <DEDUP_REMOVED lines=11> */
.L_x_28:


//--------------------- .nv.global.init           --------------------------
	.section	.nv.global.init,"aw",@progbits
.nv.global.init:
	.type		_$_str,@object
	.size		_$_str,(.L_3 - _$_str)
_$_str:
        /*0000*/ 	.byte	0x5f, 0x5f, 0x43, 0x55, 0x44, 0x41, 0x5f, 0x46, 0x54, 0x5a, 0x00
.L_3:


//--------------------- .nv.shared.attn_fwd       --------------------------
	.section	.nv.shared.attn_fwd,"aw",@nobits
	.sectionflags	@""
	.align	16
	.zero		1024


//--------------------- .nv.shared.reserved.0     --------------------------
	.section	.nv.shared.reserved.0,"aw",@nobits
	.align	8
	.weak		__nv_reservedSMEM_offset_0_alias
	.size		__nv_reservedSMEM_offset_0_alias, 0, 64
	.other		__nv_reservedSMEM_offset_0_alias,@"STO_CUDA_RESERVED_SHARED STV_DEFAULT"
__nv_reservedSMEM_offset_0_alias:
	.zero		0
.nv.shared.reserved.0:
	.zero		64
	.weak		__nv_reservedSMEM_allocation_phase
	.type		__nv_reservedSMEM_allocation_phase,@object
	.size		__nv_reservedSMEM_allocation_phase,(.L_0 - __nv_reservedSMEM_allocation_phase)
__nv_reservedSMEM_allocation_phase:
	.zero		1
.L_0:
	.zero		7
	.weak		__nv_reservedSMEM_devtool_atexit_pc
	.type		__nv_reservedSMEM_devtool_atexit_pc,@object
	.size		__nv_reservedSMEM_devtool_atexit_pc,(__nv_reservedSMEM_allocation_mask - __nv_reservedSMEM_devtool_atexit_pc)
__nv_reservedSMEM_devtool_atexit_pc:
	.zero		8
	.weak		__nv_reservedSMEM_allocation_mask
	.type		__nv_reservedSMEM_allocation_mask,@object
	.size		__nv_reservedSMEM_allocation_mask,(.L_2 - __nv_reservedSMEM_allocation_mask)
__nv_reservedSMEM_allocation_mask:
	.zero		4
.L_2:


//--------------------- .nv.constant0.attn_fwd    --------------------------
	.section	.nv.constant0.attn_fwd,"a",@progbits
	.sectionflags	@""
	.align	4
.nv.constant0.attn_fwd:
	.zero		1032


//--------------------- SYMBOLS --------------------------

	.type		.nv.reservedSmem.offset0,@object
	.size		.nv.reservedSmem.offset0,0x4
	.type		.nv.reservedSmem.cap,@object
	.size		.nv.reservedSmem.cap,0x4
